	.target	sm_90a

	.elftype	@"ET_EXEC"


//--------------------- .note.nv.tkinfo           --------------------------
	.section	.note.nv.tkinfo,"",@"SHT_NOTE"
	.sectionflags	@"SHF_NOTE_NV_TKINFO"
	.tkinfo
        /*0018*/ 	.word	0x00000002
        /*0030*/ 	.string	""
        /*0030*/ 	.string	"ptxas"
        /*0030*/ 	.string	"Cuda compilation tools, release 13.0, V13.0.88"
        /*0030*/ 	.string	"Build cuda_13.0.r13.0/compiler.36424714_0"
        /*0030*/ 	.string	"-v  -suppress-debug-info  -lineinfo  -arch sm_90a "



//--------------------- .note.nv.cuinfo           --------------------------
	.section	.note.nv.cuinfo,"",@"SHT_NOTE"
	.sectionflags	@"SHF_NOTE_NV_CUINFO"
        /*0018*/ 	.short	0x0002
        /*001a*/ 	.short	0x005a
        /*001c*/ 	.short	0x0082
	.zero		2


//--------------------- .nv.info                  --------------------------
	.section	.nv.info,"",@"SHT_CUDA_INFO"
	.align	4


	//----- nvinfo : EIATTR_REGCOUNT
	.align		4
        /*0000*/ 	.byte	0x04, 0x2f
        /*0002*/ 	.short	(.L_1 - .L_0)
	.align		4
.L_0:
        /*0004*/ 	.word	index@(matmul_kernel)
        /*0008*/ 	.word	0x000000ff


	//----- nvinfo : EIATTR_FRAME_SIZE
	.align		4
.L_1:
        /*000c*/ 	.byte	0x04, 0x11
        /*000e*/ 	.short	(.L_3 - .L_2)
	.align		4
.L_2:
        /*0010*/ 	.word	index@(matmul_kernel)
        /*0014*/ 	.word	0x000008b8


	//----- nvinfo : EIATTR_MIN_STACK_SIZE
	.align		4
.L_3:
        /*0018*/ 	.byte	0x04, 0x12
        /*001a*/ 	.short	(.L_5 - .L_4)
	.align		4
.L_4:
        /*001c*/ 	.word	index@(matmul_kernel)
        /*0020*/ 	.word	0x000008b8
.L_5:


//--------------------- .nv.compat                --------------------------
	.section	.nv.compat,"",@"SHT_CUDA_COMPAT_INFO"
	.align	4
        /*0000*/ 	.byte	0x02, 0x09, 0x01, 0x00, 0x02, 0x02, 0x04, 0x00, 0x02, 0x05, 0x05, 0x00, 0x03, 0x07, 0x01, 0x01
        /*0010*/ 	.byte	0x02, 0x03, 0x00, 0x00, 0x02, 0x06, 0x01, 0x00, 0x04, 0x0b, 0x08, 0x00, 0x00, 0x00, 0x00, 0x00
        /*0020*/ 	.byte	0x00, 0x00, 0x00, 0x00


//--------------------- .nv.info.matmul_kernel    --------------------------
	.section	.nv.info.matmul_kernel,"",@"SHT_CUDA_INFO"
	.sectionflags	@""
	.align	4


	//----- nvinfo : EIATTR_CUDA_API_VERSION
	.align		4
        /*0000*/ 	.byte	0x04, 0x37
        /*0002*/ 	.short	(.L_7 - .L_6)
.L_6:
        /*0004*/ 	.word	0x00000082


	//----- nvinfo : EIATTR_KPARAM_INFO
	.align		4
.L_7:
        /*0008*/ 	.byte	0x04, 0x17
        /*000a*/ 	.short	(.L_9 - .L_8)
.L_8:
        /*000c*/ 	.word	0x00000000
        /*0010*/ 	.short	0x000d
        /*0012*/ 	.short	0x0048
        /*0014*/ 	.byte	0x00, 0xf4, 0x21, 0x00


	//----- nvinfo : EIATTR_KPARAM_INFO
	.align		4
.L_9:
        /*0018*/ 	.byte	0x04, 0x17
        /*001a*/ 	.short	(.L_11 - .L_10)
.L_10:
        /*001c*/ 	.word	0x00000000
        /*0020*/ 	.short	0x000c
        /*0022*/ 	.short	0x0040
        /*0024*/ 	.byte	0x00, 0xf4, 0x21, 0x00


	//----- nvinfo : EIATTR_KPARAM_INFO
	.align		4
.L_11:
        /*0028*/ 	.byte	0x04, 0x17
        /*002a*/ 	.short	(.L_13 - .L_12)
.L_12:
        /*002c*/ 	.word	0x00000000
        /*0030*/ 	.short	0x000b
        /*0032*/ 	.short	0x0038
        /*0034*/ 	.byte	0x00, 0xf0, 0x11, 0x00


	//----- nvinfo : EIATTR_KPARAM_INFO
	.align		4
.L_13:
        /*0038*/ 	.byte	0x04, 0x17
        /*003a*/ 	.short	(.L_15 - .L_14)
.L_14:
        /*003c*/ 	.word	0x00000000
        /*0040*/ 	.short	0x000a
        /*0042*/ 	.short	0x0034
        /*0044*/ 	.byte	0x00, 0xf0, 0x11, 0x00


	//----- nvinfo : EIATTR_KPARAM_INFO
	.align		4
.L_15:
        /*0048*/ 	.byte	0x04, 0x17
        /*004a*/ 	.short	(.L_17 - .L_16)
.L_16:
        /*004c*/ 	.word	0x00000000
        /*0050*/ 	.short	0x0009
        /*0052*/ 	.short	0x0030
        /*0054*/ 	.byte	0x00, 0xf0, 0x11, 0x00


	//----- nvinfo : EIATTR_KPARAM_INFO
	.align		4
.L_17:
        /*0058*/ 	.byte	0x04, 0x17
        /*005a*/ 	.short	(.L_19 - .L_18)
.L_18:
        /*005c*/ 	.word	0x00000000
        /*0060*/ 	.short	0x0008
        /*0062*/ 	.short	0x002c
        /*0064*/ 	.byte	0x00, 0xf0, 0x11, 0x00


	//----- nvinfo : EIATTR_KPARAM_INFO
	.align		4
.L_19:
        /*0068*/ 	.byte	0x04, 0x17
        /*006a*/ 	.short	(.L_21 - .L_20)
.L_20:
        /*006c*/ 	.word	0x00000000
        /*0070*/ 	.short	0x0007
        /*0072*/ 	.short	0x0028
        /*0074*/ 	.byte	0x00, 0xf0, 0x11, 0x00


	//----- nvinfo : EIATTR_KPARAM_INFO
	.align		4
.L_21:
        /*0078*/ 	.byte	0x04, 0x17
        /*007a*/ 	.short	(.L_23 - .L_22)
.L_22:
        /*007c*/ 	.word	0x00000000
        /*0080*/ 	.short	0x0006
        /*0082*/ 	.short	0x0024
        /*0084*/ 	.byte	0x00, 0xf0, 0x11, 0x00


	//----- nvinfo : EIATTR_KPARAM_INFO
	.align		4
.L_23:
        /*0088*/ 	.byte	0x04, 0x17
        /*008a*/ 	.short	(.L_25 - .L_24)
.L_24:
        /*008c*/ 	.word	0x00000000
        /*0090*/ 	.short	0x0005
        /*0092*/ 	.short	0x0020
        /*0094*/ 	.byte	0x00, 0xf0, 0x11, 0x00


	//----- nvinfo : EIATTR_KPARAM_INFO
	.align		4
.L_25:
        /*0098*/ 	.byte	0x04, 0x17
        /*009a*/ 	.short	(.L_27 - .L_26)
.L_26:
        /*009c*/ 	.word	0x00000000
        /*00a0*/ 	.short	0x0004
        /*00a2*/ 	.short	0x001c
        /*00a4*/ 	.byte	0x00, 0xf0, 0x11, 0x00


	//----- nvinfo : EIATTR_KPARAM_INFO
	.align		4
.L_27:
        /*00a8*/ 	.byte	0x04, 0x17
        /*00aa*/ 	.short	(.L_29 - .L_28)
.L_28:
        /*00ac*/ 	.word	0x00000000
        /*00b0*/ 	.short	0x0003
        /*00b2*/ 	.short	0x0018
        /*00b4*/ 	.byte	0x00, 0xf0, 0x11, 0x00


	//----- nvinfo : EIATTR_KPARAM_INFO
	.align		4
.L_29:
        /*00b8*/ 	.byte	0x04, 0x17
        /*00ba*/ 	.short	(.L_31 - .L_30)
.L_30:
        /*00bc*/ 	.word	0x00000000
        /*00c0*/ 	.short	0x0002
        /*00c2*/ 	.short	0x0010
        /*00c4*/ 	.byte	0x00, 0xf4, 0x21, 0x00


	//----- nvinfo : EIATTR_KPARAM_INFO
	.align		4
.L_31:
        /*00c8*/ 	.byte	0x04, 0x17
        /*00ca*/ 	.short	(.L_33 - .L_32)
.L_32:
        /*00cc*/ 	.word	0x00000000
        /*00d0*/ 	.short	0x0001
        /*00d2*/ 	.short	0x0008
        /*00d4*/ 	.byte	0x00, 0xf4, 0x21, 0x00


	//----- nvinfo : EIATTR_KPARAM_INFO
	.align		4
.L_33:
        /*00d8*/ 	.byte	0x04, 0x17
        /*00da*/ 	.short	(.L_35 - .L_34)
.L_34:
        /*00dc*/ 	.word	0x00000000
        /*00e0*/ 	.short	0x0000
        /*00e2*/ 	.short	0x0000
        /*00e4*/ 	.byte	0x00, 0xf4, 0x21, 0x00


	//----- nvinfo : EIATTR_SPARSE_MMA_MASK
	.align		4
.L_35:
        /*00e8*/ 	.byte	0x03, 0x50
        /*00ea*/ 	.short	0x0000


	//----- nvinfo : EIATTR_MAXREG_COUNT
	.align		4
        /*00ec*/ 	.byte	0x03, 0x1b
        /*00ee*/ 	.short	0x00ff


	//----- nvinfo : EIATTR_NUM_BARRIERS
	.align		4
        /*00f0*/ 	.byte	0x02, 0x4c
        /*00f2*/ 	.byte	0x01
	.zero		1


	//----- nvinfo : EIATTR_ANNOTATIONS
	.align		4
        /*00f4*/ 	.byte	0x04, 0x55
        /*00f6*/ 	.short	(.L_37 - .L_36)


	//   ....[0]....
.L_36:
        /*00f8*/ 	.word	0x00000001
        /*00fc*/ 	.byte	0x10, 0x09, 0x00, 0x00, 0x01, 0x00, 0x00, 0x00, 0x40, 0x09, 0x00, 0x00, 0x01, 0x00, 0x00, 0x00
        /* <DEDUP_REMOVED lines=350> */
        /*16ec*/ 	.byte	0xa0, 0x9f, 0x00, 0x00, 0x01, 0x00, 0x00, 0x00, 0xb0, 0x9f, 0x00, 0x00


	//----- nvinfo : EIATTR_MERCURY_ISA_VERSION
	.align		4
.L_37:
        /*16f8*/ 	.byte	0x03, 0x5f
        /*16fa*/ 	.short	0x0101


	//----- nvinfo : EIATTR_EXIT_INSTR_OFFSETS
	.align		4
        /*16fc*/ 	.byte	0x04, 0x1c
        /*16fe*/ 	.short	(.L_39 - .L_38)


	//   ....[0]....
.L_38:
        /*1700*/ 	.word	0x0000ffa0


	//   ....[1]....
        /*1704*/ 	.word	0x0000ffd0


	//----- nvinfo : EIATTR_REQNTID
	.align		4
.L_39:
        /*1708*/ 	.byte	0x04, 0x10
        /*170a*/ 	.short	(.L_41 - .L_40)
.L_40:
        /*170c*/ 	.word	0x00000080
        /*1710*/ 	.word	0x00000001
        /*1714*/ 	.word	0x00000001


	//----- nvinfo : EIATTR_CBANK_PARAM_SIZE
	.align		4
.L_41:
        /*1718*/ 	.byte	0x03, 0x19
        /*171a*/ 	.short	0x0050


	//----- nvinfo : EIATTR_PARAM_CBANK
	.align		4
        /*171c*/ 	.byte	0x04, 0x0a
        /*171e*/ 	.short	(.L_43 - .L_42)
	.align		4
.L_42:
        /*1720*/ 	.word	index@(.nv.constant0.matmul_kernel)
        /*1724*/ 	.short	0x0210
        /*1726*/ 	.short	0x0050


	//----- nvinfo : EIATTR_SW_WAR
	.align		4
.L_43:
        /*1728*/ 	.byte	0x04, 0x36
        /*172a*/ 	.short	(.L_45 - .L_44)
.L_44:
        /*172c*/ 	.word	0x00000008
.L_45:


//--------------------- .nv.callgraph             --------------------------
	.section	.nv.callgraph,"",@"SHT_CUDA_CALLGRAPH"
	.align	4
	.sectionentsize	8
	.align		4
        /*0000*/ 	.word	0x00000000
	.align		4
        /*0004*/ 	.word	0xffffffff
	.align		4
        /*0008*/ 	.word	0x00000000
	.align		4
        /*000c*/ 	.word	0xfffffffe
	.align		4
        /*0010*/ 	.word	0x00000000
	.align		4
        /*0014*/ 	.word	0xfffffffd
	.align		4
        /*0018*/ 	.word	0x00000000
	.align		4
        /*001c*/ 	.word	0xfffffffc


//--------------------- .text.matmul_kernel       --------------------------
	.section	.text.matmul_kernel,"ax",@progbits
	.align	128
        .global         matmul_kernel
        .type           matmul_kernel,@function
        .size           matmul_kernel,(.L_x_3 - matmul_kernel)
        .other          matmul_kernel,@"STO_CUDA_ENTRY STV_DEFAULT"
matmul_kernel:
.text.matmul_kernel:
[----:B------:R-:W0:Y:S08]  /*0000*/  LDC R1, c[0x0][0x28] ;  /* 0x00000a00ff017b82 */ /* 0x000e300000000800 */
[----:B------:R-:W1:Y:S01]  /*0010*/  LDC.64 R24, c[0x0][0x228] ;  /* 0x00008a00ff187b82 */ /* 0x000e620000000a00 */
[----:B------:R-:W2:Y:S01]  /*0020*/  S2R R5, SR_CTAID.X ;  /* 0x0000000000057919 */ /* 0x000ea20000002500 */
[----:B0-----:R-:W-:Y:S01]  /*0030*/  VIADD R1, R1, 0xfffff748 ;  /* 0xfffff74801017836 */ /* 0x001fe20000000000 */
[----:B------:R-:W-:Y:S01]  /*0040*/  UMOV UR4, 0x400 ;  /* 0x0000040000047882 */ /* 0x000fe20000000000 */
[----:B------:R-:W-:Y:S01]  /*0050*/  ULDC.64 UR6, c[0x0][0x208] ;  /* 0x0000820000067ab9 */ /* 0x000fe20000000a00 */
[----:B------:R-:W0:Y:S01]  /*0060*/  S2R R26, SR_TID.X ;  /* 0x00000000001a7919 */ /* 0x000e220000002100 */
[----:B------:R-:W-:-:S02]  /*0070*/  CS2R R56, SRZ ;  /* 0x0000000000387805 */ /* 0x000fc4000001ff00 */
[----:B------:R-:W-:Y:S01]  /*0080*/  CS2R R58, SRZ ;  /* 0x00000000003a7805 */ /* 0x000fe2000001ff00 */
[----:B------:R-:W3:Y:S01]  /*0090*/  S2UR UR5, SR_CgaCtaId ;  /* 0x00000000000579c3 */ /* 0x000ee20000008800 */
[----:B------:R-:W-:Y:S02]  /*00a0*/  CS2R R156, SRZ ;  /* 0x00000000009c7805 */ /* 0x000fe4000001ff00 */
[----:B------:R-:W-:Y:S02]  /*00b0*/  CS2R R158, SRZ ;  /* 0x00000000009e7805 */ /* 0x000fe4000001ff00 */
[----:B------:R-:W-:Y:S02]  /*00c0*/  CS2R R32, SRZ ;  /* 0x0000000000207805 */ /* 0x000fe4000001ff00 */
[----:B------:R-:W-:Y:S02]  /*00d0*/  CS2R R34, SRZ ;  /* 0x0000000000227805 */ /* 0x000fe4000001ff00 */
[----:B------:R-:W-:-:S02]  /*00e0*/  CS2R R28, SRZ ;  /* 0x00000000001c7805 */ /* 0x000fc4000001ff00 */
[----:B------:R-:W-:Y:S02]  /*00f0*/  CS2R R30, SRZ ;  /* 0x00000000001e7805 */ /* 0x000fe4000001ff00 */
        /* <DEDUP_REMOVED lines=8> */
[----:B------:R-:W-:Y:S01]  /*0180*/  CS2R R128, SRZ ;  /* 0x0000000000807805 */ /* 0x000fe2000001ff00 */
[----:B-1----:R-:W-:Y:S01]  /*0190*/  VIADD R0, R25, 0x3f ;  /* 0x0000003f19007836 */ /* 0x002fe20000000000 */
[----:B------:R-:W-:Y:S02]  /*01a0*/  CS2R R130, SRZ ;  /* 0x0000000000827805 */ /* 0x000fe4000001ff00 */
[----:B------:R-:W-:-:S02]  /*01b0*/  CS2R R140, SRZ ;  /* 0x00000000008c7805 */ /* 0x000fc4000001ff00 */
[----:B------:R-:W-:Y:S02]  /*01c0*/  CS2R R142, SRZ ;  /* 0x00000000008e7805 */ /* 0x000fe4000001ff00 */
[----:B------:R-:W-:Y:S02]  /*01d0*/  CS2R R132, SRZ ;  /* 0x0000000000847805 */ /* 0x000fe4000001ff00 */
[----:B------:R-:W-:Y:S02]  /*01e0*/  SHF.R.S32.HI R3, RZ, 0x1f, R0 ;  /* 0x0000001fff037819 */ /* 0x000fe40000011400 */
[----:B------:R-:W-:Y:S02]  /*01f0*/  CS2R R134, SRZ ;  /* 0x0000000000867805 */ /* 0x000fe4000001ff00 */
[----:B------:R-:W-:Y:S01]  /*0200*/  CS2R R100, SRZ ;  /* 0x0000000000647805 */ /* 0x000fe2000001ff00 */
[----:B---3--:R-:W-:Y:S01]  /*0210*/  ULEA UR4, UR5, UR4, 0x18 ;  /* 0x0000000405047291 */ /* 0x008fe2000f8ec03f */
[----:B------:R-:W-:-:S02]  /*0220*/  LEA.HI R3, R3, R0, RZ, 0x6 ;  /* 0x0000000003037211 */ /* 0x000fc400078f30ff */
[----:B------:R-:W-:Y:S02]  /*0230*/  CS2R R102, SRZ ;  /* 0x0000000000667805 */ /* 0x000fe4000001ff00 */
[----:B--2---:R-:W-:Y:S02]  /*0240*/  IABS R8, R5 ;  /* 0x0000000500087213 */ /* 0x004fe40000000000 */
[----:B------:R-:W-:Y:S02]  /*0250*/  CS2R R68, SRZ ;  /* 0x0000000000447805 */ /* 0x000fe4000001ff00 */
[----:B------:R-:W-:Y:S02]  /*0260*/  SHF.R.S32.HI R4, RZ, 0x6, R3 ;  /* 0x00000006ff047819 */ /* 0x000fe40000011403 */
[----:B------:R-:W-:Y:S02]  /*0270*/  CS2R R70, SRZ ;  /* 0x0000000000467805 */ /* 0x000fe4000001ff00 */
[----:B------:R-:W-:-:S02]  /*0280*/  CS2R R36, SRZ ;  /* 0x0000000000247805 */ /* 0x000fc4000001ff00 */
[----:B------:R-:W-:Y:S02]  /*0290*/  CS2R R38, SRZ ;  /* 0x0000000000267805 */ /* 0x000fe4000001ff00 */
[-C--:B------:R-:W-:Y:S02]  /*02a0*/  IABS R7, R4.reuse ;  /* 0x0000000400077213 */ /* 0x080fe40000000000 */
[----:B------:R-:W-:Y:S02]  /*02b0*/  CS2R R136, SRZ ;  /* 0x0000000000887805 */ /* 0x000fe4000001ff00 */
[----:B------:R-:W-:Y:S02]  /*02c0*/  IABS R10, R4 ;  /* 0x00000004000a7213 */ /* 0x000fe40000000000 */
[----:B------:R-:W-:Y:S01]  /*02d0*/  CS2R R138, SRZ ;  /* 0x00000000008a7805 */ /* 0x000fe2000001ff00 */
[----:B------:R-:W1:Y:S01]  /*02e0*/  I2F.RP R0, R7 ;  /* 0x0000000700007306 */ /* 0x000e620000209400 */
        /* <DEDUP_REMOVED lines=13> */
[----:B------:R-:W-:Y:S01]  /*03c0*/  CS2R R46, SRZ ;  /* 0x00000000002e7805 */ /* 0x000fe2000001ff00 */
[----:B-1----:R-:W1:Y:S01]  /*03d0*/  MUFU.RCP R0, R0 ;  /* 0x0000000000007308 */ /* 0x002e620000001000 */
        /* <DEDUP_REMOVED lines=15> */
[----:B------:R-:W-:Y:S01]  /*04d0*/  CS2R R14, SRZ ;  /* 0x00000000000e7805 */ /* 0x000fe2000001ff00 */
[----:B-1----:R-:W-:Y:S02]  /*04e0*/  VIADD R2, R0, 0xffffffe ;  /* 0x0ffffffe00027836 */ /* 0x002fe40000000000 */
[----:B------:R-:W-:-:S02]  /*04f0*/  IMAD.MOV R0, RZ, RZ, -R10 ;  /* 0x000000ffff007224 */ /* 0x000fc400078e0a0a */
[----:B------:R1:W2:Y:S02]  /*0500*/  F2I.FTZ.U32.TRUNC.NTZ R3, R2 ;  /* 0x0000000200037305 */ /* 0x0002a4000021f000 */
[----:B-1----:R-:W-:Y:S02]  /*0510*/  IMAD.MOV.U32 R2, RZ, RZ, RZ ;  /* 0x000000ffff027224 */ /* 0x002fe400078e00ff */
[----:B--2---:R-:W-:-:S04]  /*0520*/  IMAD.MOV R6, RZ, RZ, -R3 ;  /* 0x000000ffff067224 */ /* 0x004fc800078e0a03 */
[----:B------:R-:W-:Y:S02]  /*0530*/  IMAD R9, R6, R7, RZ ;  /* 0x0000000706097224 */ /* 0x000fe400078e02ff */
[----:B------:R-:W-:Y:S02]  /*0540*/  IMAD.MOV.U32 R6, RZ, RZ, R8 ;  /* 0x000000ffff067224 */ /* 0x000fe400078e0008 */
[----:B------:R-:W-:-:S06]  /*0550*/  IMAD.HI.U32 R3, R3, R9, R2 ;  /* 0x0000000903037227 */ /* 0x000fcc00078e0002 */
[----:B------:R-:W-:-:S04]  /*0560*/  IMAD.HI.U32 R3, R3, R6, RZ ;  /* 0x0000000603037227 */ /* 0x000fc800078e00ff */
[----:B------:R-:W-:-:S05]  /*0570*/  IMAD R0, R3, R0, R6 ;  /* 0x0000000003007224 */ /* 0x000fca00078e0206 */
[----:B------:R-:W-:-:S13]  /*0580*/  ISETP.GT.U32.AND P1, PT, R7, R0, PT ;  /* 0x000000000700720c */ /* 0x000fda0003f24070 */
[----:B------:R-:W-:Y:S02]  /*0590*/  @!P1 IMAD.IADD R0, R0, 0x1, -R7 ;  /* 0x0000000100009824 */ /* 0x000fe400078e0a07 */
[----:B------:R-:W-:Y:S01]  /*05a0*/  @!P1 VIADD R3, R3, 0x1 ;  /* 0x0000000103039836 */ /* 0x000fe20000000000 */
[----:B------:R-:W-:Y:S02]  /*05b0*/  ISETP.NE.AND P1, PT, R4, RZ, PT ;  /* 0x000000ff0400720c */ /* 0x000fe40003f25270 */
[----:B------:R-:W-:Y:S02]  /*05c0*/  ISETP.GE.U32.AND P0, PT, R0, R7, PT ;  /* 0x000000070000720c */ /* 0x000fe40003f06070 */
[----:B------:R-:W-:-:S04]  /*05d0*/  LOP3.LUT R0, R5, R4, RZ, 0x3c, !PT ;  /* 0x0000000405007212 */ /* 0x000fc800078e3cff */
[----:B------:R-:W-:Y:S01]  /*05e0*/  ISETP.GE.AND P2, PT, R0, RZ, PT ;  /* 0x000000ff0000720c */ /* 0x000fe20003f46270 */
[----:B------:R-:W-:-:S06]  /*05f0*/  VIADD R0, R24, 0x1ff ;  /* 0x000001ff18007836 */ /* 0x000fcc0000000000 */
[----:B------:R-:W-:-:S04]  /*0600*/  @P0 VIADD R3, R3, 0x1 ;  /* 0x0000000103030836 */ /* 0x000fc80000000000 */
[----:B------:R-:W-:Y:S01]  /*0610*/  IMAD.MOV.U32 R8, RZ, RZ, R3 ;  /* 0x000000ffff087224 */ /* 0x000fe200078e0003 */
[----:B------:R-:W-:-:S03]  /*0620*/  SHF.R.S32.HI R3, RZ, 0x1f, R0 ;  /* 0x0000001fff037819 */ /* 0x000fc60000011400 */
[----:B------:R-:W-:Y:S01]  /*0630*/  @!P2 IMAD.MOV R8, RZ, RZ, -R8 ;  /* 0x000000ffff08a224 */ /* 0x000fe200078e0a08 */
[----:B------:R-:W-:Y:S02]  /*0640*/  LEA.HI R3, R3, R0, RZ, 0x9 ;  /* 0x0000000003037211 */ /* 0x000fe400078f48ff */
[----:B------:R-:W-:-:S04]  /*0650*/  @!P1 LOP3.LUT R8, RZ, R4, RZ, 0x33, !PT ;  /* 0x00000004ff089212 */ /* 0x000fc800078e33ff */
[----:B------:R-:W-:Y:S01]  /*0660*/  LEA.HI.SX32 R3, R3, -R8, 0x17 ;  /* 0x8000000803037211 */ /* 0x000fe200078fbaff */
[----:B------:R-:W-:-:S03]  /*0670*/  IMAD.MOV R6, RZ, RZ, -R8 ;  /* 0x000000ffff067224 */ /* 0x000fc600078e0a08 */
[----:B------:R-:W-:Y:S01]  /*0680*/  VIMNMX R9, R3, 0x1, PT ;  /* 0x0000000103097848 */ /* 0x000fe20003fe0100 */
[----:B------:R-:W-:-:S03]  /*0690*/  IMAD R6, R4, R6, R5 ;  /* 0x0000000604067224 */ /* 0x000fc600078e0205 */
[-C--:B------:R-:W-:Y:S02]  /*06a0*/  IABS R7, R9.reuse ;  /* 0x0000000900077213 */ /* 0x080fe40000000000 */
[----:B------:R-:W-:Y:S02]  /*06b0*/  IABS R11, R9 ;  /* 0x00000009000b7213 */ /* 0x000fe40000000000 */
[----:B------:R-:W1:Y:S08]  /*06c0*/  I2F.RP R0, R7 ;  /* 0x0000000700007306 */ /* 0x000e700000209400 */
[----:B-1----:R-:W1:Y:S02]  /*06d0*/  MUFU.RCP R0, R0 ;  /* 0x0000000000007308 */ /* 0x002e640000001000 */
[----:B-1----:R-:W-:-:S02]  /*06e0*/  VIADD R2, R0, 0xffffffe ;  /* 0x0ffffffe00027836 */ /* 0x002fc40000000000 */
[----:B------:R-:W-:-:S04]  /*06f0*/  IMAD.MOV R0, RZ, RZ, -R11 ;  /* 0x000000ffff007224 */ /* 0x000fc800078e0a0b */
[----:B------:R1:W2:Y:S02]  /*0700*/  F2I.FTZ.U32.TRUNC.NTZ R3, R2 ;  /* 0x0000000200037305 */ /* 0x0002a4000021f000 */
[----:B-1----:R-:W-:Y:S02]  /*0710*/  IMAD.MOV.U32 R2, RZ, RZ, RZ ;  /* 0x000000ffff027224 */ /* 0x002fe400078e00ff */
[----:B--2---:R-:W-:-:S04]  /*0720*/  IMAD.MOV R10, RZ, RZ, -R3 ;  /* 0x000000ffff0a7224 */ /* 0x004fc800078e0a03 */
[----:B------:R-:W-:Y:S01]  /*0730*/  IMAD.MOV.U32 R4, RZ, RZ, R10 ;  /* 0x000000ffff047224 */ /* 0x000fe200078e000a */
[----:B------:R-:W-:-:S03]  /*0740*/  IABS R10, R6 ;  /* 0x00000006000a7213 */ /* 0x000fc60000000000 */
[----:B------:R-:W-:Y:S02]  /*0750*/  IMAD R5, R4, R7, RZ ;  /* 0x0000000704057224 */ /* 0x000fe400078e02ff */
[----:B------:R-:W-:Y:S01]  /*0760*/  IMAD.MOV.U32 R4, RZ, RZ, R10 ;  /* 0x000000ffff047224 */ /* 0x000fe200078e000a */
[----:B------:R-:W-:Y:S01]  /*0770*/  CS2R R10, SRZ ;  /* 0x00000000000a7805 */ /* 0x000fe2000001ff00 */
[----:B------:R-:W-:Y:S01]  /*0780*/  IMAD.HI.U32 R3, R3, R5, R2 ;  /* 0x0000000503037227 */ /* 0x000fe200078e0002 */
[C---:B0-----:R-:W-:Y:S02]  /*0790*/  LOP3.LUT R5, R26.reuse, 0x7f, RZ, 0xc0, !PT ;  /* 0x0000007f1a057812 */ /* 0x041fe400078ec0ff */
[----:B------:R-:W-:-:S03]  /*07a0*/  LOP3.LUT R26, R26, 0x60, RZ, 0xc0, !PT ;  /* 0x000000601a1a7812 */ /* 0x000fc600078ec0ff */
        /* <DEDUP_REMOVED lines=8> */
[----:B------:R-:W-:-:S07]  /*0830*/  ISETP.GE.AND P2, PT, R0, RZ, PT ;  /* 0x000000ff0000720c */ /* 0x000fce0003f46270 */
[----:B------:R-:W-:-:S06]  /*0840*/  @P0 VIADD R3, R3, 0x1 ;  /* 0x0000000103030836 */ /* 0x000fcc0000000000 */
[----:B------:R-:W-:Y:S01]  /*0850*/  @!P2 IMAD.MOV R3, RZ, RZ, -R3 ;  /* 0x000000ffff03a224 */ /* 0x000fe200078e0a03 */
[----:B------:R-:W-:-:S05]  /*0860*/  @!P1 LOP3.LUT R3, RZ, R9, RZ, 0x33, !PT ;  /* 0x00000009ff039212 */ /* 0x000fca00078e33ff */
[----:B------:R-:W-:Y:S02]  /*0870*/  IMAD.MOV R0, RZ, RZ, -R3 ;  /* 0x000000ffff007224 */ /* 0x000fe400078e0a03 */
[----:B------:R-:W-:Y:S02]  /*0880*/  IMAD.SHL.U32 R63, R3, 0x40, RZ ;  /* 0x00000040033f7824 */ /* 0x000fe400078e00ff */
[----:B------:R-:W-:Y:S01]  /*0890*/  IMAD R0, R9, R0, R6 ;  /* 0x0000000009007224 */ /* 0x000fe200078e0206 */
[----:B------:R-:W-:-:S03]  /*08a0*/  CS2R R6, SRZ ;  /* 0x0000000000067805 */ /* 0x000fc6000001ff00 */
[----:B------:R-:W-:Y:S01]  /*08b0*/  IMAD.IADD R0, R8, 0x1, R0 ;  /* 0x0000000108007824 */ /* 0x000fe200078e0200 */
[----:B------:R-:W-:-:S03]  /*08c0*/  CS2R R8, SRZ ;  /* 0x0000000000087805 */ /* 0x000fc6000001ff00 */
[----:B------:R-:W-:Y:S01]  /*08d0*/  IMAD R27, R0, 0x200, R5 ;  /* 0x00000200001b7824 */ /* 0x000fe200078e0205 */
[----:B------:R-:W-:Y:S01]  /*08e0*/  CS2R R4, SRZ ;  /* 0x0000000000047805 */ /* 0x000fe2000001ff00 */
[----:B------:R-:W0:Y:S02]  /*08f0*/  LDC R0, c[0x0][0x230] ;  /* 0x00008c00ff007b82 */ /* 0x000e240000000800 */
[C---:B------:R-:W-:Y:S01]  /*0900*/  VIADD R60, R27.reuse, 0x80 ;  /* 0x000000801b3c7836 */ /* 0x040fe20000000000 */
[----:B------:R1:W-:Y:S01]  /*0910*/  STL [R1+0xec], R27 ;  /* 0x0000ec1b01007387 */ /* 0x0003e20000100800 */
[C---:B------:R-:W-:Y:S02]  /*0920*/  VIADD R61, R27.reuse, 0x100 ;  /* 0x000001001b3d7836 */ /* 0x040fe40000000000 */
[----:B------:R-:W-:Y:S01]  /*0930*/  VIADD R62, R27, 0x180 ;  /* 0x000001801b3e7836 */ /* 0x000fe20000000000 */
[----:B------:R1:W-:Y:S04]  /*0940*/  STL [R1+0xe8], R63 ;  /* 0x0000e83f01007387 */ /* 0x0003e80000100800 */
[----:B------:R1:W-:Y:S04]  /*0950*/  STL [R1+0xf8], R60 ;  /* 0x0000f83c01007387 */ /* 0x0003e80000100800 */
[----:B------:R1:W-:Y:S04]  /*0960*/  STL [R1+0xf4], R61 ;  /* 0x0000f43d01007387 */ /* 0x0003e80000100800 */
[----:B------:R1:W-:Y:S01]  /*0970*/  STL [R1+0xf0], R62 ;  /* 0x0000f03e01007387 */ /* 0x0003e20000100800 */
[----:B0-----:R-:W-:-:S05]  /*0980*/  VIADD R0, R0, 0x1f ;  /* 0x0000001f00007836 */ /* 0x001fca0000000000 */
[----:B------:R-:W-:-:S13]  /*0990*/  ISETP.GE.AND P0, PT, R0, 0x20, PT ;  /* 0x000000200000780c */ /* 0x000fda0003f06270 */
[----:B-1----:R-:W-:Y:S05]  /*09a0*/  @!P0 BRA `(.L_x_0) ;  /* 0x00000094003c8947 */ /* 0x002fea0003800000 */
[----:B------:R-:W-:Y:S01]  /*09b0*/  IABS R20, R24 ;  /* 0x0000001800147213 */ /* 0x000fe20000000000 */
[----:B------:R-:W-:Y:S01]  /*09c0*/  ULDC UR8, c[0x0][0x240] ;  /* 0x0000900000087ab9 */ /* 0x000fe20000000800 */
[----:B------:R-:W-:Y:S01]  /*09d0*/  IABS R28, R25 ;  /* 0x00000019001c7213 */ /* 0x000fe20000000000 */
[----:B------:R-:W-:Y:S01]  /*09e0*/  ULDC UR13, c[0x0][0x234] ;  /* 0x00008d00000d7ab9 */ /* 0x000fe20000000800 */
[----:B------:R-:W0:Y:S01]  /*09f0*/  I2F.RP R7, R20 ;  /* 0x0000001400077306 */ /* 0x000e220000209400 */
[----:B------:R-:W-:Y:S01]  /*0a00*/  IABS R16, R61 ;  /* 0x0000003d00107213 */ /* 0x000fe20000000000 */
[----:B------:R-:W-:Y:S01]  /*0a10*/  USHF.R.U32.HI UR5, URZ, 0x4, UR4 ;  /* 0x000000043f057899 */ /* 0x000fe20008011604 */
[----:B------:R-:W-:Y:S01]  /*0a20*/  IABS R15, R62 ;  /* 0x0000003e000f7213 */ /* 0x000fe20000000000 */
[----:B------:R-:W-:Y:S01]  /*0a30*/  UIADD3 UR9, UR4, 0x8000, URZ ;  /* 0x0000800004097890 */ /* 0x000fe2000fffe03f */
[----:B------:R-:W-:Y:S01]  /*0a40*/  IABS R17, R60 ;  /* 0x0000003c00117213 */ /* 0x000fe20000000000 */
[----:B------:R-:W-:Y:S01]  /*0a50*/  USGXT.U32 UR5, UR5, 0xe ;  /* 0x0000000e0505789a */ /* 0x000fe20008000000 */
[----:B------:R-:W-:Y:S01]  /*0a60*/  IABS R18, R27 ;  /* 0x0000001b00127213 */ /* 0x000fe20000000000 */
[----:B------:R-:W1:Y:S01]  /*0a70*/  I2F.RP R6, R28 ;  /* 0x0000001c00067306 */ /* 0x000e620000209400 */
[----:B------:R-:W-:Y:S01]  /*0a80*/  LEA.HI R30, R26, R63, RZ, 0x1b ;  /* 0x0000003f1a1e7211 */ /* 0x000fe200078fd8ff */
[----:B------:R-:W-:Y:S01]  /*0a90*/  ULDC UR12, c[0x0][0x230] ;  /* 0x00008c00000c7ab9 */ /* 0x000fe20000000800 */
[----:B------:R-:W-:Y:S01]  /*0aa0*/  USHF.R.U32.HI UR9, URZ, 0x4, UR9 ;  /* 0x000000043f097899 */ /* 0x000fe20008011609 */
[----:B------:R-:W-:-:S02]  /*0ab0*/  CS2R R216, SRZ ;  /* 0x0000000000d87805 */ /* 0x000fc4000001ff00 */
[----:B------:R-:W-:Y:S01]  /*0ac0*/  IABS R33, R30 ;  /* 0x0000001e00217213 */ /* 0x000fe20000000000 */
[C---:B------:R-:W-:Y:S01]  /*0ad0*/  VIADD R32, R30.reuse, 0x2c ;  /* 0x0000002c1e207836 */ /* 0x040fe20000000000 */
[----:B------:R-:W-:Y:S01]  /*0ae0*/  USGXT.U32 UR14, UR9, 0xe ;  /* 0x0000000e090e789a */ /* 0x000fe20008000000 */
[----:B0-----:R-:W0:Y:S01]  /*0af0*/  MUFU.RCP R7, R7 ;  /* 0x0000000700077308 */ /* 0x001e220000001000 */
[C---:B------:R-:W-:Y:S01]  /*0b00*/  VIADD R34, R30.reuse, 0x28 ;  /* 0x000000281e227836 */ /* 0x040fe20000000000 */
[----:B------:R-:W-:Y:S01]  /*0b10*/  UMOV UR10, 0xfffffffe ;  /* 0xfffffffe000a7882 */ /* 0x000fe20000000000 */
[----:B------:R-:W-:Y:S01]  /*0b20*/  IABS R19, R32 ;  /* 0x0000002000137213 */ /* 0x000fe20000000000 */
[C---:B------:R-:W-:Y:S01]  /*0b30*/  VIADD R35, R30.reuse, 0x24 ;  /* 0x000000241e237836 */ /* 0x040fe20000000000 */
[----:B------:R-:W-:Y:S01]  /*0b40*/  UMOV UR11, 0x7fffffdf ;  /* 0x7fffffdf000b7882 */ /* 0x000fe20000000000 */
[----:B------:R-:W-:Y:S01]  /*0b50*/  IABS R21, R34 ;  /* 0x0000002200157213 */ /* 0x000fe20000000000 */
[C---:B------:R-:W-:Y:S01]  /*0b60*/  VIADD R37, R30.reuse, 0x1c ;  /* 0x0000001c1e257836 */ /* 0x040fe20000000000 */
[----:B-1----:R-:W1:Y:S01]  /*0b70*/  MUFU.RCP R6, R6 ;  /* 0x0000000600067308 */ /* 0x002e620000001000 */
[----:B------:R-:W-:Y:S01]  /*0b80*/  IABS R23, R35 ;  /* 0x0000002300177213 */ /* 0x000fe20000000000 */
[C---:B------:R-:W-:Y:S01]  /*0b90*/  VIADD R38, R30.reuse, 0x18 ;  /* 0x000000181e267836 */ /* 0x040fe20000000000 */
[----:B------:R-:W-:Y:S01]  /*0ba0*/  CS2R R218, SRZ ;  /* 0x0000000000da7805 */ /* 0x000fe2000001ff00 */
[C---:B------:R-:W-:Y:S01]  /*0bb0*/  VIADD R36, R30.reuse, 0x20 ;  /* 0x000000201e247836 */ /* 0x040fe20000000000 */
[----:B------:R-:W-:Y:S01]  /*0bc0*/  CS2R R220, SRZ ;  /* 0x0000000000dc7805 */ /* 0x000fe2000001ff00 */
[C---:B------:R-:W-:Y:S01]  /*0bd0*/  VIADD R39, R30.reuse, 0x14 ;  /* 0x000000141e277836 */ /* 0x040fe20000000000 */
[----:B------:R-:W-:Y:S01]  /*0be0*/  CS2R R222, SRZ ;  /* 0x0000000000de7805 */ /* 0x000fe2000001ff00 */
[C---:B------:R-:W-:Y:S01]  /*0bf0*/  VIADD R40, R30.reuse, 0x10 ;  /* 0x000000101e287836 */ /* 0x040fe20000000000 */
[----:B------:R-:W-:Y:S01]  /*0c00*/  CS2R R224, SRZ ;  /* 0x0000000000e07805 */ /* 0x000fe2000001ff00 */
[----:B0-----:R-:W-:Y:S01]  /*0c10*/  VIADD R4, R7, 0xffffffe ;  /* 0x0ffffffe07047836 */ /* 0x001fe20000000000 */
[----:B------:R-:W-:Y:S01]  /*0c20*/  CS2R R226, SRZ ;  /* 0x0000000000e27805 */ /* 0x000fe2000001ff00 */
[C---:B------:R-:W-:Y:S01]  /*0c30*/  VIADD R41, R30.reuse, 0xc ;  /* 0x0000000c1e297836 */ /* 0x040fe20000000000 */
[----:B------:R-:W-:Y:S01]  /*0c40*/  CS2R R228, SRZ ;  /* 0x0000000000e47805 */ /* 0x000fe2000001ff00 */
[----:B------:R0:W2:Y:S01]  /*0c50*/  F2I.FTZ.U32.TRUNC.NTZ R5, R4 ;  /* 0x0000000400057305 */ /* 0x0000a2000021f000 */
[----:B------:R-:W-:Y:S01]  /*0c60*/  VIADD R42, R30, 0x8 ;  /* 0x000000081e2a7836 */ /* 0x000fe20000000000 */
[----:B------:R-:W-:Y:S01]  /*0c70*/  CS2R R230, SRZ ;  /* 0x0000000000e67805 */ /* 0x000fe2000001ff00 */
[----:B-1----:R-:W-:Y:S01]  /*0c80*/  VIADD R2, R6, 0xffffffe ;  /* 0x0ffffffe06027836 */ /* 0x002fe20000000000 */
[----:B------:R-:W-:Y:S01]  /*0c90*/  CS2R R232, SRZ ;  /* 0x0000000000e87805 */ /* 0x000fe2000001ff00 */
[----:B------:R-:W-:Y:S01]  /*0ca0*/  VIADD R43, R30, 0x4 ;  /* 0x000000041e2b7836 */ /* 0x000fe20000000000 */
[----:B------:R-:W-:-:S02]  /*0cb0*/  IABS R29, R42 ;  /* 0x0000002a001d7213 */ /* 0x000fc40000000000 */
[----:B------:R-:W-:Y:S01]  /*0cc0*/  CS2R R234, SRZ ;  /* 0x0000000000ea7805 */ /* 0x000fe2000001ff00 */
[----:B------:R1:W3:Y:S01]  /*0cd0*/  F2I.FTZ.U32.TRUNC.NTZ R3, R2 ;  /* 0x0000000200037305 */ /* 0x0002e2000021f000 */
[----:B0-----:R-:W-:Y:S01]  /*0ce0*/  IMAD.MOV.U32 R4, RZ, RZ, RZ ;  /* 0x000000ffff047224 */ /* 0x001fe200078e00ff */
[----:B------:R-:W-:Y:S02]  /*0cf0*/  IABS R31, R43 ;  /* 0x0000002b001f7213 */ /* 0x000fe40000000000 */
[----:B------:R-:W-:Y:S02]  /*0d00*/  CS2R R236, SRZ ;  /* 0x0000000000ec7805 */ /* 0x000fe4000001ff00 */
[----:B------:R-:W-:Y:S02]  /*0d10*/  CS2R R238, SRZ ;  /* 0x0000000000ee7805 */ /* 0x000fe4000001ff00 */
[----:B------:R-:W-:Y:S02]  /*0d20*/  CS2R R240, SRZ ;  /* 0x0000000000f07805 */ /* 0x000fe4000001ff00 */
[----:B------:R-:W-:Y:S01]  /*0d30*/  CS2R R242, SRZ ;  /* 0x0000000000f27805 */ /* 0x000fe2000001ff00 */
[----:B--2---:R-:W-:Y:S01]  /*0d40*/  IMAD.MOV R9, RZ, RZ, -R5 ;  /* 0x000000ffff097224 */ /* 0x004fe200078e0a05 */
[----:B------:R-:W-:Y:S01]  /*0d50*/  CS2R R244, SRZ ;  /* 0x0000000000f47805 */ /* 0x000fe2000001ff00 */
[----:B-1----:R-:W-:Y:S01]  /*0d60*/  IMAD.MOV.U32 R2, RZ, RZ, RZ ;  /* 0x000000ffff027224 */ /* 0x002fe200078e00ff */
[----:B------:R-:W-:Y:S01]  /*0d70*/  CS2R R246, SRZ ;  /* 0x0000000000f67805 */ /* 0x000fe2000001ff00 */
[----:B------:R-:W-:Y:S01]  /*0d80*/  IMAD R9, R9, R20, RZ ;  /* 0x0000001409097224 */ /* 0x000fe200078e02ff */
[----:B------:R-:W-:-:S02]  /*0d90*/  CS2R R184, SRZ ;  /* 0x0000000000b87805 */ /* 0x000fc4000001ff00 */
[----:B------:R-:W-:Y:S02]  /*0da0*/  CS2R R186, SRZ ;  /* 0x0000000000ba7805 */ /* 0x000fe4000001ff00 */
[----:B------:R-:W-:Y:S01]  /*0db0*/  CS2R R188, SRZ ;  /* 0x0000000000bc7805 */ /* 0x000fe2000001ff00 */
[----:B------:R-:W-:Y:S01]  /*0dc0*/  IMAD.HI.U32 R5, R5, R9, R4 ;  /* 0x0000000905057227 */ /* 0x000fe200078e0004 */
[----:B------:R-:W-:Y:S02]  /*0dd0*/  CS2R R190, SRZ ;  /* 0x0000000000be7805 */ /* 0x000fe4000001ff00 */
[----:B------:R-:W-:Y:S02]  /*0de0*/  CS2R R192, SRZ ;  /* 0x0000000000c07805 */ /* 0x000fe4000001ff00 */
[----:B------:R-:W-:Y:S01]  /*0df0*/  CS2R R194, SRZ ;  /* 0x0000000000c27805 */ /* 0x000fe2000001ff00 */
[----:B---3--:R-:W-:Y:S01]  /*0e00*/  IMAD.MOV R8, RZ, RZ, -R3 ;  /* 0x000000ffff087224 */ /* 0x008fe200078e0a03 */
[----:B------:R-:W-:Y:S01]  /*0e10*/  CS2R R196, SRZ ;  /* 0x0000000000c47805 */ /* 0x000fe2000001ff00 */
[----:B------:R-:W-:Y:S01]  /*0e20*/  IMAD.HI.U32 R7, R5, R16, RZ ;  /* 0x0000001005077227 */ /* 0x000fe200078e00ff */
[----:B------:R-:W-:-:S02]  /*0e30*/  CS2R R198, SRZ ;  /* 0x0000000000c67805 */ /* 0x000fc4000001ff00 */
[----:B------:R-:W-:Y:S02]  /*0e40*/  CS2R R200, SRZ ;  /* 0x0000000000c87805 */ /* 0x000fe4000001ff00 */
[----:B------:R-:W-:Y:S01]  /*0e50*/  CS2R R202, SRZ ;  /* 0x0000000000ca7805 */ /* 0x000fe2000001ff00 */
[----:B------:R-:W-:Y:S01]  /*0e60*/  IMAD.MOV R7, RZ, RZ, -R7 ;  /* 0x000000ffff077224 */ /* 0x000fe200078e0a07 */
[----:B------:R-:W-:Y:S01]  /*0e70*/  CS2R R204, SRZ ;  /* 0x0000000000cc7805 */ /* 0x000fe2000001ff00 */
[----:B------:R-:W-:Y:S01]  /*0e80*/  IMAD.MOV.U32 R9, RZ, RZ, R8 ;  /* 0x000000ffff097224 */ /* 0x000fe200078e0008 */
[----:B------:R-:W-:Y:S01]  /*0e90*/  CS2R R206, SRZ ;  /* 0x0000000000ce7805 */ /* 0x000fe2000001ff00 */
[C---:B------:R-:W-:Y:S01]  /*0ea0*/  IMAD R16, R20.reuse, R7, R16 ;  /* 0x0000000714107224 */ /* 0x040fe200078e0210 */
[----:B------:R-:W-:Y:S01]  /*0eb0*/  CS2R R208, SRZ ;  /* 0x0000000000d07805 */ /* 0x000fe2000001ff00 */
[----:B------:R-:W-:Y:S01]  /*0ec0*/  IMAD R9, R9, R28, RZ ;  /* 0x0000001c09097224 */ /* 0x000fe200078e02ff */
[----:B------:R-:W-:Y:S01]  /*0ed0*/  CS2R R210, SRZ ;  /* 0x0000000000d27805 */ /* 0x000fe2000001ff00 */
[----:B------:R-:W-:Y:S01]  /*0ee0*/  IMAD.HI.U32 R4, R5, R15, RZ ;  /* 0x0000000f05047227 */ /* 0x000fe200078e00ff */
[----:B------:R-:W-:-:S02]  /*0ef0*/  ISETP.GT.U32.AND P1, PT, R20, R16, PT ;  /* 0x000000101400720c */ /* 0x000fc40003f24070 */
[----:B------:R-:W-:Y:S02]  /*0f00*/  CS2R R212, SRZ ;  /* 0x0000000000d47805 */ /* 0x000fe4000001ff00 */
[----:B------:R-:W-:Y:S01]  /*0f10*/  CS2R R214, SRZ ;  /* 0x0000000000d67805 */ /* 0x000fe2000001ff00 */
[----:B------:R-:W-:Y:S01]  /*0f20*/  IMAD.HI.U32 R6, R3, R9, R2 ;  /* 0x0000000903067227 */ /* 0x000fe200078e0002 */
[----:B------:R-:W-:Y:S02]  /*0f30*/  CS2R R152, SRZ ;  /* 0x0000000000987805 */ /* 0x000fe4000001ff00 */
[----:B------:R-:W-:Y:S02]  /*0f40*/  CS2R R154, SRZ ;  /* 0x00000000009a7805 */ /* 0x000fe4000001ff00 */
[----:B------:R-:W-:Y:S01]  /*0f50*/  CS2R R156, SRZ ;  /* 0x00000000009c7805 */ /* 0x000fe2000001ff00 */
[----:B------:R-:W-:Y:S01]  /*0f60*/  IMAD.MOV R4, RZ, RZ, -R4 ;  /* 0x000000ffff047224 */ /* 0x000fe200078e0a04 */
[----:B------:R-:W-:Y:S01]  /*0f70*/  CS2R R158, SRZ ;  /* 0x00000000009e7805 */ /* 0x000fe2000001ff00 */
[----:B------:R-:W-:Y:S01]  /*0f80*/  IMAD.HI.U32 R2, R5, R17, RZ ;  /* 0x0000001105027227 */ /* 0x000fe200078e00ff */
[----:B------:R-:W-:-:S02]  /*0f90*/  CS2R R160, SRZ ;  /* 0x0000000000a07805 */ /* 0x000fc4000001ff00 */
[----:B------:R-:W-:Y:S02]  /*0fa0*/  CS2R R162, SRZ ;  /* 0x0000000000a27805 */ /* 0x000fe4000001ff00 */
[----:B------:R-:W-:Y:S01]  /*0fb0*/  CS2R R164, SRZ ;  /* 0x0000000000a47805 */ /* 0x000fe2000001ff00 */
[----:B------:R-:W-:Y:S01]  /*0fc0*/  @!P1 IMAD.IADD R16, R16, 0x1, -R20 ;  /* 0x0000000110109824 */ /* 0x000fe200078e0a14 */
[----:B------:R-:W-:Y:S01]  /*0fd0*/  ISETP.GE.AND P1, PT, R61, RZ, PT ;  /* 0x000000ff3d00720c */ /* 0x000fe20003f26270 */
[----:B------:R-:W-:Y:S01]  /*0fe0*/  IMAD.HI.U32 R5, R5, R18, RZ ;  /* 0x0000001205057227 */ /* 0x000fe200078e00ff */
[----:B------:R-:W-:Y:S02]  /*0ff0*/  CS2R R166, SRZ ;  /* 0x0000000000a67805 */ /* 0x000fe4000001ff00 */
[----:B------:R-:W-:Y:S02]  /*1000*/  CS2R R168, SRZ ;  /* 0x0000000000a87805 */ /* 0x000fe4000001ff00 */
[C---:B------:R-:W-:Y:S01]  /*1010*/  ISETP.GT.U32.AND P6, PT, R20.reuse, R16, PT ;  /* 0x000000101400720c */ /* 0x040fe20003fc4070 */
[C---:B------:R-:W-:Y:S01]  /*1020*/  IMAD R15, R20.reuse, R4, R15 ;  /* 0x00000004140f7224 */ /* 0x040fe200078e020f */
[----:B------:R-:W-:Y:S01]  /*1030*/  CS2R R170, SRZ ;  /* 0x0000000000aa7805 */ /* 0x000fe2000001ff00 */
[----:B------:R-:W-:Y:S01]  /*1040*/  IMAD.MOV R5, RZ, RZ, -R5 ;  /* 0x000000ffff057224 */ /* 0x000fe200078e0a05 */
[----:B------:R-:W-:Y:S01]  /*1050*/  CS2R R172, SRZ ;  /* 0x0000000000ac7805 */ /* 0x000fe2000001ff00 */
[----:B------:R-:W-:Y:S01]  /*1060*/  IMAD.MOV R2, RZ, RZ, -R2 ;  /* 0x000000ffff027224 */ /* 0x000fe200078e0a02 */
[C---:B------:R-:W-:Y:S01]  /*1070*/  ISETP.GT.U32.AND P0, PT, R20.reuse, R15, PT ;  /* 0x0000000f1400720c */ /* 0x040fe20003f04070 */
[C---:B------:R-:W-:Y:S01]  /*1080*/  IMAD R18, R20.reuse, R5, R18 ;  /* 0x0000000514127224 */ /* 0x040fe200078e0212 */
[----:B------:R-:W-:Y:S01]  /*1090*/  CS2R R174, SRZ ;  /* 0x0000000000ae7805 */ /* 0x000fe2000001ff00 */
[----:B------:R-:W-:Y:S01]  /*10a0*/  IMAD R17, R20, R2, R17 ;  /* 0x0000000214117224 */ /* 0x000fe200078e0211 */
[----:B------:R-:W-:Y:S01]  /*10b0*/  CS2R R176, SRZ ;  /* 0x0000000000b07805 */ /* 0x000fe2000001ff00 */
[----:B------:R-:W-:Y:S01]  /*10c0*/  VIADD R3, R30, 0x3c ;  /* 0x0000003c1e037836 */ /* 0x000fe20000000000 */
[----:B------:R-:W-:Y:S01]  /*10d0*/  CS2R R178, SRZ ;  /* 0x0000000000b27805 */ /* 0x000fe2000001ff00 */
[----:B------:R-:W-:Y:S01]  /*10e0*/  @!P6 IMAD.IADD R16, R16, 0x1, -R20 ;  /* 0x000000011010e824 */ /* 0x000fe200078e0a14 */
[----:B------:R-:W-:Y:S01]  /*10f0*/  ISETP.GT.U32.AND P6, PT, R20, R18, PT ;  /* 0x000000121400720c */ /* 0x000fe20003fc4070 */
[----:B------:R-:W-:Y:S01]  /*1100*/  VIADD R4, R30, 0x38 ;  /* 0x000000381e047836 */ /* 0x000fe20000000000 */
[----:B------:R-:W-:Y:S01]  /*1110*/  ISETP.GT.U32.AND P2, PT, R20, R17, PT ;  /* 0x000000111400720c */ /* 0x000fe20003f44070 */
[----:B------:R-:W-:Y:S01]  /*1120*/  IMAD.HI.U32 R5, R6, R21, RZ ;  /* 0x0000001506057227 */ /* 0x000fe200078e00ff */
[----:B------:R-:W-:-:S02]  /*1130*/  IABS R7, R3 ;  /* 0x0000000300077213 */ /* 0x000fc40000000000 */
[----:B------:R-:W-:Y:S02]  /*1140*/  CS2R R180, SRZ ;  /* 0x0000000000b47805 */ /* 0x000fe4000001ff00 */
[----:B------:R-:W-:Y:S01]  /*1150*/  IABS R9, R4 ;  /* 0x0000000400097213 */ /* 0x000fe20000000000 */
[--C-:B------:R-:W-:Y:S01]  /*1160*/  @!P0 IMAD.IADD R15, R15, 0x1, -R20.reuse ;  /* 0x000000010f0f8824 */ /* 0x100fe200078e0a14 */
[----:B------:R-:W-:Y:S01]  /*1170*/  ISETP.GE.AND P0, PT, R62, RZ, PT ;  /* 0x000000ff3e00720c */ /* 0x000fe20003f06270 */
[----:B------:R-:W-:Y:S01]  /*1180*/  IMAD.HI.U32 R2, R6, R7, RZ ;  /* 0x0000000706027227 */ /* 0x000fe200078e00ff */
[----:B------:R-:W-:Y:S02]  /*1190*/  ISETP.GE.AND P3, PT, R3, RZ, PT ;  /* 0x000000ff0300720c */ /* 0x000fe40003f66270 */
[----:B------:R-:W-:Y:S02]  /*11a0*/  CS2R R182, SRZ ;  /* 0x0000000000b67805 */ /* 0x000fe4000001ff00 */
[----:B------:R-:W-:Y:S01]  /*11b0*/  ISETP.GT.U32.AND P5, PT, R20, R15, PT ;  /* 0x0000000f1400720c */ /* 0x000fe20003fa4070 */
[--C-:B------:R-:W-:Y:S01]  /*11c0*/  @!P6 IMAD.IADD R18, R18, 0x1, -R20.reuse ;  /* 0x000000011212e824 */ /* 0x100fe200078e0a14 */
[----:B------:R-:W-:Y:S01]  /*11d0*/  ISETP.GE.AND P4, PT, R4, RZ, PT ;  /* 0x000000ff0400720c */ /* 0x000fe20003f86270 */
[----:B------:R-:W-:Y:S01]  /*11e0*/  @!P2 IMAD.IADD R17, R17, 0x1, -R20 ;  /* 0x000000011111a824 */ /* 0x000fe200078e0a14 */
[----:B------:R-:W-:Y:S01]  /*11f0*/  CS2R R120, SRZ ;  /* 0x0000000000787805 */ /* 0x000fe2000001ff00 */
[----:B------:R-:W-:Y:S01]  /*1200*/  IMAD.MOV R2, RZ, RZ, -R2 ;  /* 0x000000ffff027224 */ /* 0x000fe200078e0a02 */
[----:B------:R-:W-:Y:S01]  /*1210*/  ISETP.GT.U32.AND P6, PT, R20, R18, PT ;  /* 0x000000121400720c */ /* 0x000fe20003fc4070 */
[----:B------:R-:W-:Y:S01]  /*1220*/  IMAD.HI.U32 R3, R6, R9, RZ ;  /* 0x0000000906037227 */ /* 0x000fe200078e00ff */
[----:B------:R-:W-:-:S02]  /*1230*/  ISETP.GT.U32.AND P2, PT, R20, R17, PT ;  /* 0x000000111400720c */ /* 0x000fc40003f44070 */
[----:B------:R-:W-:Y:S02]  /*1240*/  CS2R R122, SRZ ;  /* 0x00000000007a7805 */ /* 0x000fe4000001ff00 */
[----:B------:R-:W-:Y:S01]  /*1250*/  CS2R R124, SRZ ;  /* 0x00000000007c7805 */ /* 0x000fe2000001ff00 */
[----:B------:R-:W-:Y:S01]  /*1260*/  IMAD R7, R28, R2, R7 ;  /* 0x000000021c077224 */ /* 0x000fe200078e0207 */
[----:B------:R-:W-:Y:S01]  /*1270*/  CS2R R126, SRZ ;  /* 0x00000000007e7805 */ /* 0x000fe2000001ff00 */
[--C-:B------:R-:W-:Y:S01]  /*1280*/  @!P5 IMAD.IADD R15, R15, 0x1, -R20.reuse ;  /* 0x000000010f0fd824 */ /* 0x100fe200078e0a14 */
[----:B------:R-:W-:Y:S01]  /*1290*/  CS2R R128, SRZ ;  /* 0x0000000000807805 */ /* 0x000fe2000001ff00 */
[----:B------:R-:W-:Y:S01]  /*12a0*/  IMAD.MOV R3, RZ, RZ, -R3 ;  /* 0x000000ffff037224 */ /* 0x000fe200078e0a03 */
[----:B------:R-:W-:Y:S01]  /*12b0*/  CS2R R130, SRZ ;  /* 0x0000000000827805 */ /* 0x000fe2000001ff00 */
[----:B------:R-:W-:Y:S01]  /*12c0*/  @!P0 IMAD.MOV R15, RZ, RZ, -R15 ;  /* 0x000000ffff0f8224 */ /* 0x000fe200078e0a0f */
[----:B------:R-:W-:Y:S01]  /*12d0*/  ISETP.GE.AND P0, PT, R27, RZ, PT ;  /* 0x000000ff1b00720c */ /* 0x000fe20003f06270 */
[--C-:B------:R-:W-:Y:S01]  /*12e0*/  @!P6 IMAD.IADD R18, R18, 0x1, -R20.reuse ;  /* 0x000000011212e824 */ /* 0x100fe200078e0a14 */
[----:B------:R-:W-:Y:S01]  /*12f0*/  ISETP.GE.AND P6, PT, R60, RZ, PT ;  /* 0x000000ff3c00720c */ /* 0x000fe20003fc6270 */
[----:B------:R-:W-:Y:S01]  /*1300*/  VIADD R2, R30, 0x34 ;  /* 0x000000341e027836 */ /* 0x000fe20000000000 */
[----:B------:R-:W-:Y:S01]  /*1310*/  IABS R27, R39 ;  /* 0x00000027001b7213 */ /* 0x000fe20000000000 */
[----:B------:R-:W-:Y:S01]  /*1320*/  IMAD R9, R28, R3, R9 ;  /* 0x000000031c097224 */ /* 0x000fe200078e0209 */
[----:B------:R-:W-:Y:S01]  /*1330*/  CS2R R132, SRZ ;  /* 0x0000000000847805 */ /* 0x000fe2000001ff00 */
[----:B------:R-:W-:Y:S01]  /*1340*/  @!P2 IMAD.IADD R17, R17, 0x1, -R20 ;  /* 0x000000011111a824 */ /* 0x000fe200078e0a14 */
[----:B------:R-:W-:Y:S01]  /*1350*/  IABS R11, R2 ;  /* 0x00000002000b7213 */ /* 0x000fe20000000000 */
[----:B------:R-:W-:Y:S01]  /*1360*/  VIADD R3, R30, 0x30 ;  /* 0x000000301e037836 */ /* 0x000fe20000000000 */
[----:B------:R-:W-:Y:S01]  /*1370*/  ISETP.GE.AND P5, PT, R2, RZ, PT ;  /* 0x000000ff0200720c */ /* 0x000fe20003fa6270 */
[----:B------:R-:W-:Y:S01]  /*1380*/  IMAD.HI.U32 R4, R6, R19, RZ ;  /* 0x0000001306047227 */ /* 0x000fe200078e00ff */
[----:B------:R-:W-:-:S02]  /*1390*/  CS2R R134, SRZ ;  /* 0x0000000000867805 */ /* 0x000fc4000001ff00 */
[----:B------:R-:W-:Y:S02]  /*13a0*/  CS2R R136, SRZ ;  /* 0x0000000000887805 */ /* 0x000fe4000001ff00 */
[----:B------:R-:W-:Y:S01]  /*13b0*/  IABS R13, R3 ;  /* 0x00000003000d7213 */ /* 0x000fe20000000000 */
[----:B------:R-:W-:Y:S01]  /*13c0*/  @!P0 IMAD.MOV R18, RZ, RZ, -R18 ;  /* 0x000000ffff128224 */ /* 0x000fe200078e0a12 */
[C---:B------:R-:W-:Y:S01]  /*13d0*/  ISETP.GT.U32.AND P0, PT, R28.reuse, R9, PT ;  /* 0x000000091c00720c */ /* 0x040fe20003f04070 */
[----:B------:R-:W-:Y:S01]  /*13e0*/  @!P6 IMAD.MOV R17, RZ, RZ, -R17 ;  /* 0x000000ffff11e224 */ /* 0x000fe200078e0a11 */
[----:B------:R-:W-:Y:S01]  /*13f0*/  ISETP.GT.U32.AND P6, PT, R28, R7, PT ;  /* 0x000000071c00720c */ /* 0x000fe20003fc4070 */
[----:B------:R-:W-:Y:S01]  /*1400*/  IMAD.HI.U32 R2, R6, R11, RZ ;  /* 0x0000000b06027227 */ /* 0x000fe200078e00ff */
[----:B------:R-:W-:Y:S02]  /*1410*/  ISETP.GE.AND P2, PT, R3, RZ, PT ;  /* 0x000000ff0300720c */ /* 0x000fe40003f46270 */
[----:B------:R-:W-:-:S02]  /*1420*/  CS2R R138, SRZ ;  /* 0x00000000008a7805 */ /* 0x000fc4000001ff00 */
[----:B------:R-:W-:Y:S01]  /*1430*/  CS2R R140, SRZ ;  /* 0x00000000008c7805 */ /* 0x000fe2000001ff00 */
[----:B------:R-:W-:Y:S01]  /*1440*/  IMAD.MOV R2, RZ, RZ, -R2 ;  /* 0x000000ffff027224 */ /* 0x000fe200078e0a02 */
[----:B------:R-:W-:Y:S01]  /*1450*/  CS2R R142, SRZ ;  /* 0x00000000008e7805 */ /* 0x000fe2000001ff00 */
[----:B------:R-:W-:Y:S01]  /*1460*/  IMAD.HI.U32 R3, R6, R13, RZ ;  /* 0x0000000d06037227 */ /* 0x000fe200078e00ff */
[----:B------:R-:W-:Y:S02]  /*1470*/  CS2R R144, SRZ ;  /* 0x0000000000907805 */ /* 0x000fe4000001ff00 */
[----:B------:R-:W-:Y:S02]  /*1480*/  CS2R R146, SRZ ;  /* 0x0000000000927805 */ /* 0x000fe4000001ff00 */
[----:B------:R-:W-:Y:S01]  /*1490*/  CS2R R148, SRZ ;  /* 0x0000000000947805 */ /* 0x000fe2000001ff00 */
[----:B------:R-:W-:Y:S01]  /*14a0*/  IMAD R10, R28, R2, R11 ;  /* 0x000000021c0a7224 */ /* 0x000fe200078e020b */
[----:B------:R-:W-:Y:S01]  /*14b0*/  LOP3.LUT R2, RZ, R24, RZ, 0x33, !PT ;  /* 0x00000018ff027212 */ /* 0x000fe200078e33ff */
[----:B------:R-:W-:Y:S01]  /*14c0*/  IMAD.MOV R3, RZ, RZ, -R3 ;  /* 0x000000ffff037224 */ /* 0x000fe200078e0a03 */
[----:B------:R-:W-:Y:S01]  /*14d0*/  CS2R R150, SRZ ;  /* 0x0000000000967805 */ /* 0x000fe2000001ff00 */
[----:B------:R-:W-:Y:S01]  /*14e0*/  IMAD.MOV R4, RZ, RZ, -R4 ;  /* 0x000000ffff047224 */ /* 0x000fe200078e0a04 */
[----:B------:R-:W-:Y:S01]  /*14f0*/  CS2R R88, SRZ ;  /* 0x0000000000587805 */ /* 0x000fe2000001ff00 */
[----:B------:R-:W-:Y:S01]  /*1500*/  IMAD.MOV R5, RZ, RZ, -R5 ;  /* 0x000000ffff057224 */ /* 0x000fe200078e0a05 */
[----:B------:R-:W-:Y:S01]  /*1510*/  CS2R R90, SRZ ;  /* 0x00000000005a7805 */ /* 0x000fe2000001ff00 */
[----:B------:R-:W-:Y:S01]  /*1520*/  @!P1 IMAD.MOV R16, RZ, RZ, -R16 ;  /* 0x000000ffff109224 */ /* 0x000fe200078e0a10 */
[----:B------:R-:W-:Y:S01]  /*1530*/  ISETP.NE.AND P1, PT, R24, RZ, PT ;  /* 0x000000ff1800720c */ /* 0x000fe20003f25270 */
[--C-:B------:R-:W-:Y:S01]  /*1540*/  @!P0 IMAD.IADD R9, R9, 0x1, -R28.reuse ;  /* 0x0000000109098824 */ /* 0x100fe200078e0a1c */
[C---:B------:R-:W-:Y:S01]  /*1550*/  ISETP.GT.U32.AND P0, PT, R28.reuse, R10, PT ;  /* 0x0000000a1c00720c */ /* 0x040fe20003f04070 */
[----:B------:R-:W-:Y:S01]  /*1560*/  @!P6 IMAD.IADD R7, R7, 0x1, -R28 ;  /* 0x000000010707e824 */ /* 0x000fe200078e0a1c */
[----:B------:R-:W-:Y:S01]  /*1570*/  CS2R R92, SRZ ;  /* 0x00000000005c7805 */ /* 0x000fe2000001ff00 */
[----:B------:R-:W-:Y:S01]  /*1580*/  IMAD R11, R28, R3, R13 ;  /* 0x000000031c0b7224 */ /* 0x000fe200078e020d */
[----:B------:R-:W-:Y:S01]  /*1590*/  SEL R3, R2, R17, !P1 ;  /* 0x0000001102037207 */ /* 0x000fe20004800000 */
[----:B------:R-:W-:Y:S01]  /*15a0*/  IMAD R12, R28, R4, R19 ;  /* 0x000000041c0c7224 */ /* 0x000fe200078e0213 */
[----:B------:R-:W-:Y:S01]  /*15b0*/  SEL R4, R2, R16, !P1 ;  /* 0x0000001002047207 */ /* 0x000fe20004800000 */
[----:B------:R-:W-:Y:S01]  /*15c0*/  IMAD R13, R28, R5, R21 ;  /* 0x000000051c0d7224 */ /* 0x000fe200078e0215 */
[----:B------:R-:W-:Y:S01]  /*15d0*/  SEL R5, R2, R15, !P1 ;  /* 0x0000000f02057207 */ /* 0x000fe20004800000 */
[----:B------:R-:W-:Y:S01]  /*15e0*/  IMAD.HI.U32 R8, R6, R23, RZ ;  /* 0x0000001706087227 */ /* 0x000fe200078e00ff */
[----:B------:R-:W-:-:S02]  /*15f0*/  SEL R2, R2, R18, !P1 ;  /* 0x0000001202027207 */ /* 0x000fc40004800000 */
[----:B------:R-:W-:Y:S02]  /*1600*/  CS2R R94, SRZ ;  /* 0x00000000005e7805 */ /* 0x000fe4000001ff00 */
[----:B------:R-:W-:Y:S01]  /*1610*/  ISETP.GT.U32.AND P1, PT, R28, R7, PT ;  /* 0x000000071c00720c */ /* 0x000fe20003f24070 */
[----:B------:R-:W-:Y:S01]  /*1620*/  IMAD.MOV R8, RZ, RZ, -R8 ;  /* 0x000000ffff087224 */ /* 0x000fe200078e0a08 */
[----:B------:R-:W-:Y:S01]  /*1630*/  IABS R21, R37 ;  /* 0x0000002500157213 */ /* 0x000fe20000000000 */
[----:B------:R-:W-:Y:S01]  /*1640*/  @!P0 IMAD.IADD R10, R10, 0x1, -R28 ;  /* 0x000000010a0a8824 */ /* 0x000fe200078e0a1c */
[C---:B------:R-:W-:Y:S01]  /*1650*/  ISETP.GT.U32.AND P6, PT, R28.reuse, R9, PT ;  /* 0x000000091c00720c */ /* 0x040fe20003fc4070 */
[----:B------:R-:W-:Y:S01]  /*1660*/  IMAD R14, R28, R8, R23 ;  /* 0x000000081c0e7224 */ /* 0x000fe200078e0217 */
[----:B------:R-:W-:Y:S01]  /*1670*/  IABS R23, R38 ;  /* 0x0000002600177213 */ /* 0x000fe20000000000 */
[----:B------:R-:W-:Y:S01]  /*1680*/  IMAD.HI.U32 R15, R6, R21, RZ ;  /* 0x00000015060f7227 */ /* 0x000fe200078e00ff */
[----:B------:R-:W-:-:S02]  /*1690*/  ISETP.GT.U32.AND P0, PT, R28, R13, PT ;  /* 0x0000000d1c00720c */ /* 0x000fc40003f04070 */
[----:B------:R-:W-:Y:S02]  /*16a0*/  CS2R R96, SRZ ;  /* 0x0000000000607805 */ /* 0x000fe4000001ff00 */
[----:B------:R-:W-:Y:S01]  /*16b0*/  IABS R19, R36 ;  /* 0x0000002400137213 */ /* 0x000fe20000000000 */
[----:B------:R-:W-:Y:S01]  /*16c0*/  IMAD.HI.U32 R16, R6, R23, RZ ;  /* 0x0000001706107227 */ /* 0x000fe200078e00ff */
[----:B------:R-:W-:Y:S02]  /*16d0*/  CS2R R98, SRZ ;  /* 0x0000000000627805 */ /* 0x000fe4000001ff00 */
[----:B------:R-:W-:Y:S02]  /*16e0*/  CS2R R100, SRZ ;  /* 0x0000000000647805 */ /* 0x000fe4000001ff00 */
[----:B------:R-:W-:Y:S01]  /*16f0*/  CS2R R102, SRZ ;  /* 0x0000000000667805 */ /* 0x000fe2000001ff00 */
[----:B------:R-:W-:Y:S01]  /*1700*/  @!P1 IMAD.IADD R7, R7, 0x1, -R28 ;  /* 0x0000000107079824 */ /* 0x000fe200078e0a1c */
[C---:B------:R-:W-:Y:S01]  /*1710*/  ISETP.GT.U32.AND P1, PT, R28.reuse, R11, PT ;  /* 0x0000000b1c00720c */ /* 0x040fe20003f24070 */
[----:B------:R-:W-:Y:S01]  /*1720*/  IMAD.MOV R18, RZ, RZ, -R15 ;  /* 0x000000ffff127224 */ /* 0x000fe200078e0a0f */
[----:B------:R-:W-:Y:S01]  /*1730*/  CS2R R104, SRZ ;  /* 0x0000000000687805 */ /* 0x000fe2000001ff00 */
[----:B------:R-:W-:Y:S01]  /*1740*/  IMAD.MOV R20, RZ, RZ, -R16 ;  /* 0x000000ffff147224 */ /* 0x000fe200078e0a10 */
[----:B------:R-:W-:Y:S01]  /*1750*/  CS2R R106, SRZ ;  /* 0x00000000006a7805 */ /* 0x000fe2000001ff00 */
[C---:B------:R-:W-:Y:S01]  /*1760*/  IMAD R16, R28.reuse, R18, R21 ;  /* 0x000000121c107224 */ /* 0x040fe200078e0215 */
[----:B------:R-:W-:Y:S01]  /*1770*/  CS2R R108, SRZ ;  /* 0x00000000006c7805 */ /* 0x000fe2000001ff00 */
[----:B------:R-:W-:Y:S01]  /*1780*/  @!P6 IMAD.IADD R9, R9, 0x1, -R28 ;  /* 0x000000010909e824 */ /* 0x000fe200078e0a1c */
[----:B------:R-:W-:Y:S01]  /*1790*/  ISETP.GT.U32.AND P6, PT, R28, R12, PT ;  /* 0x0000000c1c00720c */ /* 0x000fe20003fc4070 */
[----:B------:R-:W-:Y:S01]  /*17a0*/  IMAD.HI.U32 R8, R6, R19, RZ ;  /* 0x0000001306087227 */ /* 0x000fe200078e00ff */
[----:B------:R-:W-:-:S02]  /*17b0*/  CS2R R110, SRZ ;  /* 0x00000000006e7805 */ /* 0x000fc4000001ff00 */
[----:B------:R-:W-:Y:S02]  /*17c0*/  CS2R R112, SRZ ;  /* 0x0000000000707805 */ /* 0x000fe4000001ff00 */
[----:B------:R-:W-:Y:S01]  /*17d0*/  CS2R R114, SRZ ;  /* 0x0000000000727805 */ /* 0x000fe2000001ff00 */
[----:B------:R-:W-:Y:S01]  /*17e0*/  @!P0 IMAD.IADD R13, R13, 0x1, -R28 ;  /* 0x000000010d0d8824 */ /* 0x000fe200078e0a1c */
[C---:B------:R-:W-:Y:S01]  /*17f0*/  ISETP.GT.U32.AND P0, PT, R28.reuse, R16, PT ;  /* 0x000000101c00720c */ /* 0x040fe20003f04070 */
[----:B------:R-:W-:Y:S01]  /*1800*/  IMAD.MOV R8, RZ, RZ, -R8 ;  /* 0x000000ffff087224 */ /* 0x000fe200078e0a08 */
[----:B------:R-:W-:Y:S01]  /*1810*/  CS2R R116, SRZ ;  /* 0x0000000000747805 */ /* 0x000fe2000001ff00 */
[----:B------:R-:W-:Y:S01]  /*1820*/  @!P1 IMAD.IADD R11, R11, 0x1, -R28 ;  /* 0x000000010b0b9824 */ /* 0x000fe200078e0a1c */
[C---:B------:R-:W-:Y:S01]  /*1830*/  ISETP.GT.U32.AND P1, PT, R28.reuse, R14, PT ;  /* 0x0000000e1c00720c */ /* 0x040fe20003f24070 */
[----:B------:R-:W-:Y:S01]  /*1840*/  IMAD R15, R28, R8, R19 ;  /* 0x000000081c0f7224 */ /* 0x000fe200078e0213 */
[----:B------:R-:W-:Y:S01]  /*1850*/  CS2R R118, SRZ ;  /* 0x0000000000767805 */ /* 0x000fe2000001ff00 */
[----:B------:R-:W-:Y:S01]  /*1860*/  IMAD.HI.U32 R17, R6, R27, RZ ;  /* 0x0000001b06117227 */ /* 0x000fe200078e00ff */
[----:B------:R-:W-:-:S02]  /*1870*/  CS2R R56, SRZ ;  /* 0x0000000000387805 */ /* 0x000fc4000001ff00 */
[----:B------:R-:W-:Y:S02]  /*1880*/  CS2R R58, SRZ ;  /* 0x00000000003a7805 */ /* 0x000fe4000001ff00 */
[----:B------:R-:W-:Y:S01]  /*1890*/  CS2R R60, SRZ ;  /* 0x00000000003c7805 */ /* 0x000fe2000001ff00 */
[--C-:B------:R-:W-:Y:S01]  /*18a0*/  @!P6 IMAD.IADD R12, R12, 0x1, -R28.reuse ;  /* 0x000000010c0ce824 */ /* 0x100fe200078e0a1c */
[C---:B------:R-:W-:Y:S01]  /*18b0*/  ISETP.GT.U32.AND P6, PT, R28.reuse, R15, PT ;  /* 0x0000000f1c00720c */ /* 0x040fe20003fc4070 */
[----:B------:R-:W-:Y:S01]  /*18c0*/  IMAD.MOV R22, RZ, RZ, -R17 ;  /* 0x000000ffff167224 */ /* 0x000fe200078e0a11 */
[----:B------:R-:W-:Y:S01]  /*18d0*/  CS2R R62, SRZ ;  /* 0x00000000003e7805 */ /* 0x000fe2000001ff00 */
[----:B------:R-:W-:Y:S01]  /*18e0*/  IMAD R17, R28, R20, R23 ;  /* 0x000000141c117224 */ /* 0x000fe200078e0217 */
[----:B------:R-:W-:Y:S01]  /*18f0*/  IABS R23, R40 ;  /* 0x0000002800177213 */ /* 0x000fe20000000000 */
[----:B------:R-:W-:Y:S01]  /*1900*/  @!P0 IMAD.IADD R16, R16, 0x1, -R28 ;  /* 0x0000000110108824 */ /* 0x000fe200078e0a1c */
[C---:B------:R-:W-:Y:S01]  /*1910*/  ISETP.GT.U32.AND P0, PT, R28.reuse, R11, PT ;  /* 0x0000000b1c00720c */ /* 0x040fe20003f04070 */
[----:B------:R-:W-:Y:S01]  /*1920*/  IMAD R18, R28, R22, R27 ;  /* 0x000000161c127224 */ /* 0x000fe200078e021b */
[----:B------:R-:W-:Y:S01]  /*1930*/  IABS R27, R41 ;  /* 0x00000029001b7213 */ /* 0x000fe20000000000 */
[----:B------:R-:W-:Y:S01]  /*1940*/  IMAD.HI.U32 R8, R6, R23, RZ ;  /* 0x0000001706087227 */ /* 0x000fe200078e00ff */
[----:B------:R-:W-:-:S02]  /*1950*/  CS2R R64, SRZ ;  /* 0x0000000000407805 */ /* 0x000fc4000001ff00 */
[----:B------:R-:W-:Y:S02]  /*1960*/  CS2R R66, SRZ ;  /* 0x0000000000427805 */ /* 0x000fe4000001ff00 */
[----:B------:R-:W-:Y:S01]  /*1970*/  CS2R R68, SRZ ;  /* 0x0000000000447805 */ /* 0x000fe2000001ff00 */
[----:B------:R-:W-:Y:S01]  /*1980*/  @!P1 IMAD.IADD R14, R14, 0x1, -R28 ;  /* 0x000000010e0e9824 */ /* 0x000fe200078e0a1c */
[----:B------:R-:W-:Y:S01]  /*1990*/  ISETP.GT.U32.AND P1, PT, R28, R17, PT ;  /* 0x000000111c00720c */ /* 0x000fe20003f24070 */
[----:B------:R-:W-:Y:S01]  /*19a0*/  IMAD.HI.U32 R19, R6, R27, RZ ;  /* 0x0000001b06137227 */ /* 0x000fe200078e00ff */
[----:B------:R-:W-:Y:S02]  /*19b0*/  CS2R R70, SRZ ;  /* 0x0000000000467805 */ /* 0x000fe4000001ff00 */
[----:B------:R-:W-:Y:S02]  /*19c0*/  CS2R R72, SRZ ;  /* 0x0000000000487805 */ /* 0x000fe4000001ff00 */
[----:B------:R-:W-:Y:S01]  /*19d0*/  CS2R R74, SRZ ;  /* 0x00000000004a7805 */ /* 0x000fe2000001ff00 */
[----:B------:R-:W-:Y:S01]  /*19e0*/  IMAD.MOV R8, RZ, RZ, -R8 ;  /* 0x000000ffff087224 */ /* 0x000fe200078e0a08 */
[----:B------:R-:W-:Y:S01]  /*19f0*/  CS2R R76, SRZ ;  /* 0x00000000004c7805 */ /* 0x000fe2000001ff00 */
[----:B------:R-:W-:Y:S01]  /*1a00*/  @!P6 IMAD.IADD R15, R15, 0x1, -R28 ;  /* 0x000000010f0fe824 */ /* 0x000fe200078e0a1c */
[C---:B------:R-:W-:Y:S01]  /*1a10*/  ISETP.GT.U32.AND P6, PT, R28.reuse, R10, PT ;  /* 0x0000000a1c00720c */ /* 0x040fe20003fc4070 */
[----:B------:R-:W-:Y:S01]  /*1a20*/  IMAD.MOV R22, RZ, RZ, -R19 ;  /* 0x000000ffff167224 */ /* 0x000fe200078e0a13 */
[----:B------:R-:W-:Y:S01]  /*1a30*/  CS2R R78, SRZ ;  /* 0x00000000004e7805 */ /* 0x000fe2000001ff00 */
[C---:B------:R-:W-:Y:S01]  /*1a40*/  IMAD R19, R28.reuse, R8, R23 ;  /* 0x000000081c137224 */ /* 0x040fe200078e0217 */
[----:B------:R-:W-:Y:S01]  /*1a50*/  CS2R R80, SRZ ;  /* 0x0000000000507805 */ /* 0x000fe2000001ff00 */
[----:B------:R-:W-:Y:S01]  /*1a60*/  IMAD.MOV.U32 R8, RZ, RZ, R7 ;  /* 0x000000ffff087224 */ /* 0x000fe200078e0007 */
[----:B------:R-:W-:Y:S01]  /*1a70*/  SHF.R.S32.HI R7, RZ, 0x1f, R0 ;  /* 0x0000001fff077819 */ /* 0x000fe20000011400 */
[----:B------:R-:W-:Y:S01]  /*1a80*/  @!P0 IMAD.IADD R11, R11, 0x1, -R28 ;  /* 0x000000010b0b8824 */ /* 0x000fe200078e0a1c */
[C---:B------:R-:W-:Y:S01]  /*1a90*/  ISETP.GT.U32.AND P0, PT, R28.reuse, R13, PT ;  /* 0x0000000d1c00720c */ /* 0x040fe20003f04070 */
[----:B------:R-:W-:Y:S01]  /*1aa0*/  @!P3 IMAD.MOV R8, RZ, RZ, -R8 ;  /* 0x000000ffff08b224 */ /* 0x000fe200078e0a08 */
[----:B------:R-:W-:Y:S01]  /*1ab0*/  ISETP.GT.U32.AND P3, PT, R28, R14, PT ;  /* 0x0000000e1c00720c */ /* 0x000fe20003f64070 */
        /* <DEDUP_REMOVED lines=12> */
[----:B------:R-:W-:Y:S01]  /*1b80*/  @!P2 IMAD.MOV R11, RZ, RZ, -R11 ;  /* 0x000000ffff0ba224 */ /* 0x000fe200078e0a0b */
[C---:B------:R-:W-:Y:S01]  /*1b90*/  ISETP.GT.U32.AND P2, PT, R28.reuse, R18, PT ;  /* 0x000000121c00720c */ /* 0x040fe20003f44070 */
[----:B------:R-:W-:Y:S01]  /*1ba0*/  IMAD R20, R28, R22, R27 ;  /* 0x000000161c147224 */ /* 0x000fe200078e021b */
[----:B------:R-:W-:Y:S01]  /*1bb0*/  CS2R R52, SRZ ;  /* 0x0000000000347805 */ /* 0x000fe2000001ff00 */
[----:B------:R-:W-:Y:S01]  /*1bc0*/  @!P6 IMAD.IADD R10, R10, 0x1, -R28 ;  /* 0x000000010a0ae824 */ /* 0x000fe200078e0a1c */
[C---:B------:R-:W-:Y:S01]  /*1bd0*/  ISETP.GT.U32.AND P6, PT, R28.reuse, R16, PT ;  /* 0x000000101c00720c */ /* 0x040fe20003fc4070 */
[----:B------:R-:W-:Y:S01]  /*1be0*/  IMAD.MOV R26, RZ, RZ, -R21 ;  /* 0x000000ffff1a7224 */ /* 0x000fe200078e0a15 */
[----:B------:R-:W-:Y:S01]  /*1bf0*/  CS2R R54, SRZ ;  /* 0x0000000000367805 */ /* 0x000fe2000001ff00 */
[----:B------:R-:W-:Y:S01]  /*1c00*/  @!P4 IMAD.MOV R9, RZ, RZ, -R9 ;  /* 0x000000ffff09c224 */ /* 0x000fe200078e0a09 */
[C---:B------:R-:W-:Y:S01]  /*1c10*/  ISETP.GT.U32.AND P4, PT, R28.reuse, R15, PT ;  /* 0x0000000f1c00720c */ /* 0x040fe20003f84070 */
[C---:B------:R-:W-:Y:S01]  /*1c20*/  IMAD R21, R28.reuse, R24, R29 ;  /* 0x000000181c157224 */ /* 0x040fe200078e021d */
[----:B------:R-:W-:Y:S01]  /*1c30*/  UMOV UR15, URZ ;  /* 0x0000003f000f7c82 */ /* 0x000fe20008000000 */
[----:B------:R-:W-:Y:S01]  /*1c40*/  @!P5 IMAD.MOV R10, RZ, RZ, -R10 ;  /* 0x000000ffff0ad224 */ /* 0x000fe200078e0a0a */
[C---:B------:R-:W-:Y:S01]  /*1c50*/  ISETP.GT.U32.AND P5, PT, R28.reuse, R17, PT ;  /* 0x000000111c00720c */ /* 0x040fe20003fa4070 */
[----:B------:R-:W-:Y:S01]  /*1c60*/  @!P0 IMAD.IADD R13, R13, 0x1, -R28 ;  /* 0x000000010d0d8824 */ /* 0x000fe200078e0a1c */
[----:B------:R-:W-:Y:S01]  /*1c70*/  ISETP.GT.U32.AND P0, PT, R28, R20, PT ;  /* 0x000000141c00720c */ /* 0x000fe20003f04070 */
[----:B------:R-:W-:Y:S01]  /*1c80*/  IMAD.HI.U32 R6, R6, R33, RZ ;  /* 0x0000002106067227 */ /* 0x000fe200078e00ff */
[----:B------:R-:W-:Y:S01]  /*1c90*/  UIADD3.64 UR10, UR14, -UR10, URZ ;  /* 0x8000000a0e0a7297 */ /* 0x000fe2000fffe03f */
[----:B------:R-:W-:-:S02]  /*1ca0*/  ULDC.64 UR60, c[0x0][0x210] ;  /* 0x00008400003c7ab9 */ /* 0x000fc40000000a00 */
[--C-:B------:R-:W-:Y:S01]  /*1cb0*/  @!P3 IMAD.IADD R14, R14, 0x1, -R28.reuse ;  /* 0x000000010e0eb824 */ /* 0x100fe200078e0a1c */
[----:B------:R-:W-:Y:S01]  /*1cc0*/  ISETP.GT.U32.AND P3, PT, R28, R21, PT ;  /* 0x000000151c00720c */ /* 0x000fe20003f64070 */
[----:B------:R-:W-:Y:S01]  /*1cd0*/  @!P1 IMAD.IADD R12, R12, 0x1, -R28 ;  /* 0x000000010c0c9824 */ /* 0x000fe200078e0a1c */
[C---:B------:R-:W-:Y:S01]  /*1ce0*/  ISETP.GT.U32.AND P1, PT, R28.reuse, R19, PT ;  /* 0x000000131c00720c */ /* 0x040fe20003f24070 */
[----:B------:R-:W-:Y:S02]  /*1cf0*/  IMAD.MOV R6, RZ, RZ, -R6 ;  /* 0x000000ffff067224 */ /* 0x000fe400078e0a06 */
[----:B------:R-:W-:Y:S02]  /*1d00*/  IMAD R22, R28, R26, R31 ;  /* 0x0000001a1c167224 */ /* 0x000fe400078e021f */
[--C-:B------:R-:W-:Y:S01]  /*1d10*/  @!P2 IMAD.IADD R18, R18, 0x1, -R28.reuse ;  /* 0x000000011212a824 */ /* 0x100fe200078e0a1c */
[----:B------:R-:W-:Y:S01]  /*1d20*/  ISETP.GE.AND P2, PT, R34, RZ, PT ;  /* 0x000000ff2200720c */ /* 0x000fe20003f46270 */
[C---:B------:R-:W-:Y:S01]  /*1d30*/  IMAD R23, R28.reuse, R6, R33 ;  /* 0x000000061c177224 */ /* 0x040fe200078e0221 */
[----:B------:R-:W0:Y:S01]  /*1d40*/  LDC.64 R26, c[0x0][0x218] ;  /* 0x00008600ff1a7b82 */ /* 0x000e220000000a00 */
[--C-:B------:R-:W-:Y:S01]  /*1d50*/  @!P4 IMAD.IADD R15, R15, 0x1, -R28.reuse ;  /* 0x000000010f0fc824 */ /* 0x100fe200078e0a1c */
[C---:B------:R-:W-:Y:S01]  /*1d60*/  ISETP.GT.U32.AND P4, PT, R28.reuse, R22, PT ;  /* 0x000000161c00720c */ /* 0x040fe20003f84070 */
[--C-:B------:R-:W-:Y:S01]  /*1d70*/  @!P5 IMAD.IADD R17, R17, 0x1, -R28.reuse ;  /* 0x000000011111d824 */ /* 0x100fe200078e0a1c */
[----:B------:R-:W-:Y:S01]  /*1d80*/  ISETP.GT.U32.AND P5, PT, R28, R23, PT ;  /* 0x000000171c00720c */ /* 0x000fe20003fa4070 */
[--C-:B------:R-:W-:Y:S01]  /*1d90*/  @!P0 IMAD.IADD R20, R20, 0x1, -R28.reuse ;  /* 0x0000000114148824 */ /* 0x100fe200078e0a1c */
[----:B------:R-:W-:Y:S01]  /*1da0*/  ISETP.GE.AND P0, PT, R36, RZ, PT ;  /* 0x000000ff2400720c */ /* 0x000fe20003f06270 */
[--C-:B------:R-:W-:Y:S01]  /*1db0*/  @!P3 IMAD.IADD R21, R21, 0x1, -R28.reuse ;  /* 0x000000011515b824 */ /* 0x100fe200078e0a1c */
[----:B------:R-:W-:Y:S01]  /*1dc0*/  ISETP.GE.AND P3, PT, R37, RZ, PT ;  /* 0x000000ff2500720c */ /* 0x000fe20003f66270 */
[--C-:B------:R-:W-:Y:S01]  /*1dd0*/  @!P1 IMAD.IADD R19, R19, 0x1, -R28.reuse ;  /* 0x0000000113139824 */ /* 0x100fe200078e0a1c */
[----:B------:R-:W-:Y:S01]  /*1de0*/  ISETP.GE.AND P1, PT, R35, RZ, PT ;  /* 0x000000ff2300720c */ /* 0x000fe20003f26270 */
[----:B------:R-:W-:Y:S01]  /*1df0*/  @!P2 IMAD.MOV R13, RZ, RZ, -R13 ;  /* 0x000000ffff0da224 */ /* 0x000fe200078e0a0d */
[----:B------:R-:W-:Y:S01]  /*1e00*/  LEA.HI R6, R7, R0, RZ, 0x5 ;  /* 0x0000000007067211 */ /* 0x000fe200078f28ff */
[--C-:B------:R-:W-:Y:S01]  /*1e10*/  @!P6 IMAD.IADD R16, R16, 0x1, -R28.reuse ;  /* 0x000000011010e824 */ /* 0x100fe200078e0a1c */
[----:B------:R-:W-:Y:S01]  /*1e20*/  ISETP.GT.U32.AND P2, PT, R28, R19, PT ;  /* 0x000000131c00720c */ /* 0x000fe20003f44070 */
[--C-:B------:R-:W-:Y:S01]  /*1e30*/  @!P4 IMAD.IADD R22, R22, 0x1, -R28.reuse ;  /* 0x000000011616c824 */ /* 0x100fe200078e0a1c */
[----:B------:R-:W-:Y:S01]  /*1e40*/  ISETP.GE.AND P6, PT, R32, RZ, PT ;  /* 0x000000ff2000720c */ /* 0x000fe20003fc6270 */
[----:B------:R-:W-:Y:S01]  /*1e50*/  @!P5 IMAD.IADD R23, R23, 0x1, -R28 ;  /* 0x000000011717d824 */ /* 0x000fe200078e0a1c */
[----:B------:R-:W-:Y:S01]  /*1e60*/  ISETP.GE.AND P4, PT, R38, RZ, PT ;  /* 0x000000ff2600720c */ /* 0x000fe20003f86270 */
[----:B------:R-:W-:Y:S01]  /*1e70*/  @!P0 IMAD.MOV R15, RZ, RZ, -R15 ;  /* 0x000000ffff0f8224 */ /* 0x000fe200078e0a0f */
[C---:B------:R-:W-:Y:S01]  /*1e80*/  ISETP.GT.U32.AND P0, PT, R28.reuse, R21, PT ;  /* 0x000000151c00720c */ /* 0x040fe20003f04070 */
[----:B------:R-:W-:Y:S01]  /*1e90*/  @!P3 IMAD.MOV R16, RZ, RZ, -R16 ;  /* 0x000000ffff10b224 */ /* 0x000fe200078e0a10 */
[C---:B------:R-:W-:Y:S01]  /*1ea0*/  ISETP.GT.U32.AND P3, PT, R28.reuse, R23, PT ;  /* 0x000000171c00720c */ /* 0x040fe20003f64070 */
[----:B------:R-:W-:Y:S01]  /*1eb0*/  @!P1 IMAD.MOV R14, RZ, RZ, -R14 ;  /* 0x000000ffff0e9224 */ /* 0x000fe200078e0a0e */
[----:B------:R-:W-:Y:S01]  /*1ec0*/  ISETP.GT.U32.AND P1, PT, R28, R20, PT ;  /* 0x000000141c00720c */ /* 0x000fe20003f24070 */
[----:B------:R-:W-:Y:S01]  /*1ed0*/  IMAD R2, R2, UR13, RZ ;  /* 0x0000000d02027c24 */ /* 0x000fe2000f8e02ff */
[----:B------:R-:W-:Y:S01]  /*1ee0*/  ISETP.GT.U32.AND P5, PT, R28, R18, PT ;  /* 0x000000121c00720c */ /* 0x000fe20003fa4070 */
[----:B------:R-:W-:Y:S01]  /*1ef0*/  @!P2 IMAD.IADD R19, R19, 0x1, -R28 ;  /* 0x000000011313a824 */ /* 0x000fe200078e0a1c */
[----:B------:R-:W-:Y:S01]  /*1f00*/  ISETP.GE.AND P2, PT, R40, RZ, PT ;  /* 0x000000ff2800720c */ /* 0x000fe20003f46270 */
[----:B------:R-:W-:Y:S01]  /*1f10*/  @!P6 IMAD.MOV R12, RZ, RZ, -R12 ;  /* 0x000000ffff0ce224 */ /* 0x000fe200078e0a0c */
[----:B------:R-:W-:Y:S01]  /*1f20*/  ISETP.GT.U32.AND P6, PT, R28, R22, PT ;  /* 0x000000161c00720c */ /* 0x000fe20003fc4070 */
[----:B------:R-:W-:Y:S01]  /*1f30*/  @!P4 IMAD.MOV R17, RZ, RZ, -R17 ;  /* 0x000000ffff11c224 */ /* 0x000fe200078e0a11 */
[----:B------:R-:W-:Y:S01]  /*1f40*/  ISETP.GE.AND P4, PT, R30, RZ, PT ;  /* 0x000000ff1e00720c */ /* 0x000fe20003f86270 */
[--C-:B------:R-:W-:Y:S01]  /*1f50*/  @!P0 IMAD.IADD R21, R21, 0x1, -R28.reuse ;  /* 0x0000000115158824 */ /* 0x100fe200078e0a1c */
[----:B------:R-:W-:Y:S01]  /*1f60*/  ISETP.GE.AND P0, PT, R42, RZ, PT ;  /* 0x000000ff2a00720c */ /* 0x000fe20003f06270 */
[--C-:B------:R-:W-:Y:S01]  /*1f70*/  @!P3 IMAD.IADD R23, R23, 0x1, -R28.reuse ;  /* 0x000000011717b824 */ /* 0x100fe200078e0a1c */
[----:B------:R-:W-:Y:S01]  /*1f80*/  ISETP.NE.AND P3, PT, R25, RZ, PT ;  /* 0x000000ff1900720c */ /* 0x000fe20003f65270 */
[--C-:B------:R-:W-:Y:S01]  /*1f90*/  @!P1 IMAD.IADD R20, R20, 0x1, -R28.reuse ;  /* 0x0000000114149824 */ /* 0x100fe200078e0a1c */
[----:B------:R-:W-:Y:S01]  /*1fa0*/  LOP3.LUT R25, RZ, R25, RZ, 0x33, !PT ;  /* 0x00000019ff197212 */ /* 0x000fe200078e33ff */
[--C-:B------:R-:W-:Y:S01]  /*1fb0*/  @!P5 IMAD.IADD R18, R18, 0x1, -R28.reuse ;  /* 0x000000011212d824 */ /* 0x100fe200078e0a1c */
[----:B------:R-:W-:Y:S01]  /*1fc0*/  ISETP.GE.AND P1, PT, R41, RZ, PT ;  /* 0x000000ff2900720c */ /* 0x000fe20003f26270 */
[----:B------:R-:W-:Y:S01]  /*1fd0*/  @!P2 IMAD.MOV R19, RZ, RZ, -R19 ;  /* 0x000000ffff13a224 */ /* 0x000fe200078e0a13 */
[----:B------:R-:W-:Y:S01]  /*1fe0*/  SEL R8, R25, R8, !P3 ;  /* 0x0000000819087207 */ /* 0x000fe20005800000 */
[----:B------:R-:W-:Y:S01]  /*1ff0*/  @!P6 IMAD.IADD R22, R22, 0x1, -R28 ;  /* 0x000000011616e824 */ /* 0x000fe200078e0a1c */
[----:B------:R-:W-:Y:S01]  /*2000*/  ISETP.GE.AND P5, PT, R39, RZ, PT ;  /* 0x000000ff2700720c */ /* 0x000fe20003fa6270 */
[----:B------:R-:W-:Y:S01]  /*2010*/  @!P4 IMAD.MOV R23, RZ, RZ, -R23 ;  /* 0x000000ffff17c224 */ /* 0x000fe200078e0a17 */
[----:B------:R-:W-:Y:S01]  /*2020*/  ISETP.GE.AND P6, PT, R43, RZ, PT ;  /* 0x000000ff2b00720c */ /* 0x000fe20003fc6270 */
[----:B------:R-:W-:Y:S01]  /*2030*/  @!P0 IMAD.MOV R21, RZ, RZ, -R21 ;  /* 0x000000ffff158224 */ /* 0x000fe200078e0a15 */
[C---:B------:R-:W-:Y:S01]  /*2040*/  SEL R9, R25.reuse, R9, !P3 ;  /* 0x0000000919097207 */ /* 0x040fe20005800000 */
[----:B------:R-:W-:Y:S01]  /*2050*/  IMAD R8, R8, UR8, RZ ;  /* 0x0000000808087c24 */ /* 0x000fe2000f8e02ff */
[----:B------:R-:W-:Y:S01]  /*2060*/  SEL R19, R25, R19, !P3 ;  /* 0x0000001319137207 */ /* 0x000fe20005800000 */
[----:B------:R-:W-:Y:S01]  /*2070*/  IMAD R5, R5, UR13, RZ ;  /* 0x0000000d05057c24 */ /* 0x000fe2000f8e02ff */
[----:B------:R-:W-:Y:S01]  /*2080*/  SEL R10, R25, R10, !P3 ;  /* 0x0000000a190a7207 */ /* 0x000fe20005800000 */
[----:B------:R-:W-:Y:S01]  /*2090*/  IMAD R9, R9, UR8, RZ ;  /* 0x0000000809097c24 */ /* 0x000fe2000f8e02ff */
[----:B------:R-:W-:Y:S01]  /*20a0*/  SEL R11, R25, R11, !P3 ;  /* 0x0000000b190b7207 */ /* 0x000fe20005800000 */
[----:B------:R-:W-:Y:S01]  /*20b0*/  IMAD R0, R19, UR8, RZ ;  /* 0x0000000813007c24 */ /* 0x000fe2000f8e02ff */
[C---:B------:R-:W-:Y:S01]  /*20c0*/  SEL R23, R25.reuse, R23, !P3 ;  /* 0x0000001719177207 */ /* 0x040fe20005800000 */
[----:B------:R-:W-:Y:S01]  /*20d0*/  IMAD R10, R10, UR8, RZ ;  /* 0x000000080a0a7c24 */ /* 0x000fe2000f8e02ff */
[----:B------:R-:W-:Y:S01]  /*20e0*/  SEL R21, R25, R21, !P3 ;  /* 0x0000001519157207 */ /* 0x000fe20005800000 */
[----:B------:R-:W-:Y:S01]  /*20f0*/  IMAD R11, R11, UR8, RZ ;  /* 0x000000080b0b7c24 */ /* 0x000fe2000f8e02ff */
[----:B------:R-:W-:Y:S01]  /*2100*/  SEL R12, R25, R12, !P3 ;  /* 0x0000000c190c7207 */ /* 0x000fe20005800000 */
[----:B------:R-:W-:Y:S01]  /*2110*/  @!P1 IMAD.MOV R20, RZ, RZ, -R20 ;  /* 0x000000ffff149224 */ /* 0x000fe200078e0a14 */
[----:B0-----:R-:W-:Y:S01]  /*2120*/  LEA R19, P2, R8, R26, 0x1 ;  /* 0x0000001a08137211 */ /* 0x001fe200078408ff */
[----:B------:R-:W-:Y:S01]  /*2130*/  IMAD R252, R23, UR8, RZ ;  /* 0x0000000817fc7c24 */ /* 0x000fe2000f8e02ff */
[----:B------:R-:W-:Y:S01]  /*2140*/  SEL R13, R25, R13, !P3 ;  /* 0x0000000d190d7207 */ /* 0x000fe20005800000 */
[----:B------:R-:W-:Y:S01]  /*2150*/  IMAD R7, R21, UR8, RZ ;  /* 0x0000000815077c24 */ /* 0x000fe2000f8e02ff */
[----:B------:R-:W-:Y:S01]  /*2160*/  SEL R14, R25, R14, !P3 ;  /* 0x0000000e190e7207 */ /* 0x000fe20005800000 */
[----:B------:R-:W-:Y:S01]  /*2170*/  IMAD R12, R12, UR8, RZ ;  /* 0x000000080c0c7c24 */ /* 0x000fe2000f8e02ff */
[-C--:B------:R-:W-:Y:S01]  /*2180*/  LEA R23, P1, R9, R26.reuse, 0x1 ;  /* 0x0000001a09177211 */ /* 0x080fe200078208ff */
[----:B------:R0:W-:Y:S01]  /*2190*/  STL [R1+0x61c], R19 ;  /* 0x00061c1301007387 */ /* 0x0001e20000100800 */
[----:B------:R-:W-:Y:S01]  /*21a0*/  LEA R21, P0, R10, R26, 0x1 ;  /* 0x0000001a0a157211 */ /* 0x000fe200078008ff */
[----:B------:R-:W-:Y:S01]  /*21b0*/  @!P5 IMAD.MOV R18, RZ, RZ, -R18 ;  /* 0x000000ffff12d224 */ /* 0x000fe200078e0a12 */
[C---:B------:R-:W-:Y:S01]  /*21c0*/  SEL R15, R25.reuse, R15, !P3 ;  /* 0x0000000f190f7207 */ /* 0x040fe20005800000 */
[----:B------:R-:W-:Y:S01]  /*21d0*/  @!P6 IMAD.MOV R22, RZ, RZ, -R22 ;  /* 0x000000ffff16e224 */ /* 0x000fe200078e0a16 */
[----:B------:R-:W-:Y:S01]  /*21e0*/  SEL R16, R25, R16, !P3 ;  /* 0x0000001019107207 */ /* 0x000fe20005800000 */
[----:B------:R-:W-:Y:S01]  /*21f0*/  IMAD R13, R13, UR8, RZ ;  /* 0x000000080d0d7c24 */ /* 0x000fe2000f8e02ff */
[----:B------:R1:W-:Y:S01]  /*2200*/  STL [R1+0x614], R23 ;  /* 0x0006141701007387 */ /* 0x0003e20000100800 */
[----:B------:R-:W-:Y:S01]  /*2210*/  IMAD R14, R14, UR8, RZ ;  /* 0x000000080e0e7c24 */ /* 0x000fe2000f8e02ff */
[----:B------:R-:W-:Y:S01]  /*2220*/  SEL R17, R25, R17, !P3 ;  /* 0x0000001119117207 */ /* 0x000fe20005800000 */
[----:B------:R-:W-:Y:S01]  /*2230*/  IMAD R15, R15, UR8, RZ ;  /* 0x000000080f0f7c24 */ /* 0x000fe2000f8e02ff */
[----:B0-----:R-:W-:Y:S01]  /*2240*/  LEA R19, P4, R11, R26, 0x1 ;  /* 0x0000001a0b137211 */ /* 0x001fe200078808ff */
[----:B------:R0:W-:Y:S01]  /*2250*/  STL [R1+0x60c], R21 ;  /* 0x00060c1501007387 */ /* 0x0001e20000100800 */
[C---:B------:R-:W-:Y:S01]  /*2260*/  SEL R18, R25.reuse, R18, !P3 ;  /* 0x0000001219127207 */ /* 0x040fe20005800000 */
[----:B------:R-:W-:Y:S01]  /*2270*/  IMAD R16, R16, UR8, RZ ;  /* 0x0000000810107c24 */ /* 0x000fe2000f8e02ff */
[----:B------:R-:W-:Y:S01]  /*2280*/  SEL R20, R25, R20, !P3 ;  /* 0x0000001419147207 */ /* 0x000fe20005800000 */
[----:B------:R2:W-:Y:S01]  /*2290*/  STL [R1+0x604], R19 ;  /* 0x0006041301007387 */ /* 0x0005e20000100800 */
[----:B-1----:R-:W-:Y:S01]  /*22a0*/  LEA R23, P6, R12, R26, 0x1 ;  /* 0x0000001a0c177211 */ /* 0x002fe200078c08ff */
[----:B------:R-:W-:Y:S01]  /*22b0*/  IMAD R17, R17, UR8, RZ ;  /* 0x0000000811117c24 */ /* 0x000fe2000f8e02ff */
[----:B------:R-:W-:Y:S01]  /*22c0*/  SEL R22, R25, R22, !P3 ;  /* 0x0000001619167207 */ /* 0x000fe20005800000 */
[----:B------:R-:W-:Y:S01]  /*22d0*/  IMAD R18, R18, UR8, RZ ;  /* 0x0000000812127c24 */ /* 0x000fe2000f8e02ff */
[----:B------:R-:W-:Y:S01]  /*22e0*/  LEA.HI.X.SX32 R8, R8, R27, 0x1, P2 ;  /* 0x0000001b08087211 */ /* 0x000fe200010f0eff */
[----:B------:R-:W-:Y:S01]  /*22f0*/  STL [R1+0x5fc], R23 ;  /* 0x0005fc1701007387 */ /* 0x000fe20000100800 */
[----:B0-----:R-:W-:Y:S01]  /*2300*/  LEA R21, P5, R13, R26, 0x1 ;  /* 0x0000001a0d157211 */ /* 0x001fe200078a08ff */
[----:B------:R-:W-:Y:S01]  /*2310*/  IMAD R20, R20, UR8, RZ ;  /* 0x0000000814147c24 */ /* 0x000fe2000f8e02ff */
[----:B------:R-:W-:-:S02]  /*2320*/  CS2R R24, SRZ ;  /* 0x0000000000187805 */ /* 0x000fc4000001ff00 */
[----:B--2---:R-:W-:Y:S01]  /*2330*/  LEA R19, P3, R14, R26, 0x1 ;  /* 0x0000001a0e137211 */ /* 0x004fe200078608ff */
[----:B------:R-:W-:Y:S01]  /*2340*/  IMAD R4, R4, UR13, RZ ;  /* 0x0000000d04047c24 */ /* 0x000fe2000f8e02ff */
[----:B------:R0:W-:Y:S01]  /*2350*/  STL [R1+0x5f4], R21 ;  /* 0x0005f41501007387 */ /* 0x0001e20000100800 */
[----:B------:R-:W-:Y:S01]  /*2360*/  IMAD R3, R3, UR13, RZ ;  /* 0x0000000d03037c24 */ /* 0x000fe2000f8e02ff */
[----:B------:R-:W-:Y:S01]  /*2370*/  CS2R R28, SRZ ;  /* 0x00000000001c7805 */ /* 0x000fe2000001ff00 */
[----:B------:R-:W-:Y:S01]  /*2380*/  IMAD.WIDE R250, R4, 0x2, RZ ;  /* 0x0000000204fa7825 */ /* 0x000fe200078e02ff */
[----:B------:R1:W-:Y:S01]  /*2390*/  STL [R1+0x5ec], R19 ;  /* 0x0005ec1301007387 */ /* 0x0003e20000100800 */
[----:B------:R-:W-:Y:S02]  /*23a0*/  SHF.R.S32.HI R4, RZ, 0x5, R6 ;  /* 0x00000005ff047819 */ /* 0x000fe40000011406 */
[----:B------:R-:W-:Y:S01]  /*23b0*/  CS2R R30, SRZ ;  /* 0x00000000001e7805 */ /* 0x000fe2000001ff00 */
[----:B------:R-:W-:Y:S01]  /*23c0*/  IMAD.WIDE R248, R3, 0x2, RZ ;  /* 0x0000000203f87825 */ /* 0x000fe200078e02ff */
[----:B------:R2:W-:Y:S01]  /*23d0*/  STL [R1+0x618], R8 ;  /* 0x0006180801007387 */ /* 0x0005e20000100800 */
[----:B------:R-:W-:-:S02]  /*23e0*/  CS2R R32, SRZ ;  /* 0x0000000000207805 */ /* 0x000fc4000001ff00 */
[-C--:B0-----:R-:W-:Y:S01]  /*23f0*/  LEA R21, P2, R15, R26.reuse, 0x1 ;  /* 0x0000001a0f157211 */ /* 0x081fe200078408ff */
[----:B------:R-:W-:Y:S01]  /*2400*/  IMAD R22, R22, UR8, RZ ;  /* 0x0000000816167c24 */ /* 0x000fe2000f8e02ff */
[----:B------:R-:W-:Y:S01]  /*2410*/  UMOV UR8, URZ ;  /* 0x0000003f00087c82 */ /* 0x000fe20008000000 */
[----:B------:R-:W-:Y:S02]  /*2420*/  CS2R R34, SRZ ;  /* 0x0000000000227805 */ /* 0x000fe4000001ff00 */
[-C--:B-1----:R-:W-:Y:S01]  /*2430*/  LEA.HI.X.SX32 R19, R9, R27.reuse, 0x1, P1 ;  /* 0x0000001b09137211 */ /* 0x082fe200008f0eff */
[----:B------:R-:W-:Y:S01]  /*2440*/  STL [R1+0x5e4], R21 ;  /* 0x0005e41501007387 */ /* 0x000fe20000100800 */
[----:B------:R-:W-:Y:S02]  /*2450*/  LEA.HI.X.SX32 R9, R10, R27, 0x1, P0 ;  /* 0x0000001b0a097211 */ /* 0x000fe400000f0eff */
[----:B------:R-:W-:Y:S02]  /*2460*/  CS2R R36, SRZ ;  /* 0x0000000000247805 */ /* 0x000fe4000001ff00 */
[-C--:B--2---:R-:W-:Y:S01]  /*2470*/  LEA R8, P1, R16, R26.reuse, 0x1 ;  /* 0x0000001a10087211 */ /* 0x084fe200078208ff */
[----:B------:R-:W-:Y:S01]  /*2480*/  STL [R1+0x610], R19 ;  /* 0x0006101301007387 */ /* 0x000fe20000100800 */
[----:B------:R-:W-:-:S02]  /*2490*/  LEA R10, P0, R17, R26, 0x1 ;  /* 0x0000001a110a7211 */ /* 0x000fc400078008ff */
[----:B------:R-:W-:Y:S02]  /*24a0*/  CS2R R38, SRZ ;  /* 0x0000000000267805 */ /* 0x000fe4000001ff00 */
[----:B------:R-:W-:Y:S01]  /*24b0*/  CS2R R40, SRZ ;  /* 0x0000000000287805 */ /* 0x000fe2000001ff00 */
[----:B------:R0:W-:Y:S01]  /*24c0*/  STL [R1+0x5dc], R8 ;  /* 0x0005dc0801007387 */ /* 0x0001e20000100800 */
[----:B------:R-:W-:-:S03]  /*24d0*/  CS2R R42, SRZ ;  /* 0x00000000002a7805 */ /* 0x000fc6000001ff00 */
[----:B------:R1:W-:Y:S04]  /*24e0*/  STL [R1+0x608], R9 ;  /* 0x0006080901007387 */ /* 0x0003e80000100800 */
[----:B------:R2:W-:Y:S01]  /*24f0*/  STL [R1+0xa0], R10 ;  /* 0x0000a00a01007387 */ /* 0x0005e20000100800 */
[----:B0-----:R-:W-:Y:S02]  /*2500*/  LEA.HI.X.SX32 R8, R11, R27, 0x1, P4 ;  /* 0x0000001b0b087211 */ /* 0x001fe400020f0eff */
[----:B-1----:R-:W-:-:S03]  /*2510*/  LEA R9, P4, R18, R26, 0x1 ;  /* 0x0000001a12097211 */ /* 0x002fc600078808ff */
[----:B------:R0:W-:Y:S01]  /*2520*/  STL [R1+0x600], R8 ;  /* 0x0006000801007387 */ /* 0x0001e20000100800 */
[----:B--2---:R-:W-:-:S03]  /*2530*/  LEA.HI.X.SX32 R10, R12, R27, 0x1, P6 ;  /* 0x0000001b0c0a7211 */ /* 0x004fc600030f0eff */
[----:B------:R1:W-:Y:S04]  /*2540*/  STL [R1+0x98], R9 ;  /* 0x0000980901007387 */ /* 0x0003e80000100800 */
[----:B------:R-:W-:Y:S01]  /*2550*/  STL [R1+0x5f8], R10 ;  /* 0x0005f80a01007387 */ /* 0x000fe20000100800 */
[----:B0-----:R-:W-:Y:S02]  /*2560*/  LEA R8, P6, R0, R26, 0x1 ;  /* 0x0000001a00087211 */ /* 0x001fe400078c08ff */
[----:B-1----:R-:W-:-:S03]  /*2570*/  LEA.HI.X.SX32 R9, R13, R27, 0x1, P5 ;  /* 0x0000001b0d097211 */ /* 0x002fc600028f0eff */
[----:B------:R0:W-:Y:S01]  /*2580*/  STL [R1+0x90], R8 ;  /* 0x0000900801007387 */ /* 0x0001e20000100800 */
[-C--:B------:R-:W-:Y:S02]  /*2590*/  LEA R19, P5, R20, R26.reuse, 0x1 ;  /* 0x0000001a14137211 */ /* 0x080fe400078a08ff */
[-C--:B------:R-:W-:Y:S01]  /*25a0*/  LEA.HI.X.SX32 R0, R0, R27.reuse, 0x1, P6 ;  /* 0x0000001b00007211 */ /* 0x080fe200030f0eff */
[----:B------:R1:W-:Y:S01]  /*25b0*/  STL [R1+0x5f0], R9 ;  /* 0x0005f00901007387 */ /* 0x0003e20000100800 */
[-C--:B0-----:R-:W-:Y:S02]  /*25c0*/  LEA.HI.X.SX32 R8, R14, R27.reuse, 0x1, P3 ;  /* 0x0000001b0e087211 */ /* 0x081fe400018f0eff */
[-C--:B------:R-:W-:Y:S02]  /*25d0*/  LEA R21, P3, R7, R26.reuse, 0x1 ;  /* 0x0000001a07157211 */ /* 0x080fe400078608ff */
[----:B-1----:R-:W-:Y:S01]  /*25e0*/  LEA.HI.X.SX32 R9, R15, R27, 0x1, P2 ;  /* 0x0000001b0f097211 */ /* 0x002fe200010f0eff */
[----:B------:R0:W-:Y:S01]  /*25f0*/  STL [R1+0x5e8], R8 ;  /* 0x0005e80801007387 */ /* 0x0001e20000100800 */
[----:B------:R-:W-:-:S03]  /*2600*/  LEA R23, P2, R22, R26, 0x1 ;  /* 0x0000001a16177211 */ /* 0x000fc600078408ff */
[----:B------:R1:W-:Y:S01]  /*2610*/  STL [R1+0x5e0], R9 ;  /* 0x0005e00901007387 */ /* 0x0003e20000100800 */
[-C--:B------:R-:W-:Y:S02]  /*2620*/  LEA.HI.X.SX32 R22, R22, R27.reuse, 0x1, P2 ;  /* 0x0000001b16167211 */ /* 0x080fe400010f0eff */
[-C--:B0-----:R-:W-:Y:S02]  /*2630*/  LEA.HI.X.SX32 R8, R16, R27.reuse, 0x1, P1 ;  /* 0x0000001b10087211 */ /* 0x081fe400008f0eff */
[C---:B------:R-:W-:Y:S02]  /*2640*/  LEA R10, P1, R252.reuse, R26, 0x1 ;  /* 0x0000001afc0a7211 */ /* 0x040fe400078208ff */
[-C--:B-1----:R-:W-:Y:S01]  /*2650*/  LEA.HI.X.SX32 R9, R17, R27.reuse, 0x1, P0 ;  /* 0x0000001b11097211 */ /* 0x082fe200000f0eff */
[----:B------:R0:W-:Y:S01]  /*2660*/  STL [R1+0xa4], R8 ;  /* 0x0000a40801007387 */ /* 0x0001e20000100800 */
[----:B------:R-:W-:-:S03]  /*2670*/  LEA.HI.X.SX32 R252, R252, R27, 0x1, P1 ;  /* 0x0000001bfcfc7211 */ /* 0x000fc600008f0eff */
[----:B------:R-:W-:Y:S04]  /*2680*/  STL [R1+0x80], R10 ;  /* 0x0000800a01007387 */ /* 0x000fe80000100800 */
[----:B------:R-:W-:Y:S01]  /*2690*/  STL [R1+0x9c], R9 ;  /* 0x00009c0901007387 */ /* 0x000fe20000100800 */
[-C--:B0-----:R-:W-:Y:S02]  /*26a0*/  LEA.HI.X.SX32 R8, R18, R27.reuse, 0x1, P4 ;  /* 0x0000001b12087211 */ /* 0x081fe400020f0eff */
[-C--:B------:R-:W-:Y:S02]  /*26b0*/  LEA.HI.X.SX32 R18, R20, R27.reuse, 0x1, P5 ;  /* 0x0000001b14127211 */ /* 0x080fe400028f0eff */
[----:B------:R-:W-:Y:S01]  /*26c0*/  LEA.HI.X.SX32 R20, R7, R27, 0x1, P3 ;  /* 0x0000001b07147211 */ /* 0x000fe200018f0eff */
[----:B------:R-:W-:Y:S01]  /*26d0*/  STL [R1+0x94], R8 ;  /* 0x0000940801007387 */ /* 0x000fe20000100800 */
[----:B------:R-:W0:Y:S01]  /*26e0*/  LDC R7, c[0x0][0x238] ;  /* 0x00008e00ff077b82 */ /* 0x000e220000000800 */
[----:B------:R-:W-:-:S02]  /*26f0*/  CS2R R26, SRZ ;  /* 0x00000000001a7805 */ /* 0x000fc4000001ff00 */
[----:B------:R1:W-:Y:S04]  /*2700*/  STL.64 [R1+0x638], R18 ;  /* 0x0006381201007387 */ /* 0x0003e80000100a00 */
[----:B------:R2:W-:Y:S04]  /*2710*/  STL [R1+0x84], R0 ;  /* 0x0000840001007387 */ /* 0x0005e80000100800 */
[----:B------:R3:W-:Y:S04]  /*2720*/  STL.64 [R1+0x640], R20 ;  /* 0x0006401401007387 */ /* 0x0007e80000100a00 */
[----:B------:R-:W-:Y:S01]  /*2730*/  STL [R1], RZ ;  /* 0x000000ff01007387 */ /* 0x000fe20000100800 */
[----:B-1----:R-:W-:-:S02]  /*2740*/  IMAD.WIDE R18, R2, 0x2, RZ ;  /* 0x0000000202127825 */ /* 0x002fc400078e02ff */
[----:B------:R-:W1:Y:S01]  /*2750*/  LDC R2, c[0x0][0x238] ;  /* 0x00008e00ff027b82 */ /* 0x000e620000000800 */
[----:B------:R-:W-:Y:S01]  /*2760*/  STL [R1+0x4], RZ ;  /* 0x000004ff01007387 */ /* 0x000fe20000100800 */
[----:B--2---:R-:W-:Y:S01]  /*2770*/  IMAD.U32 R0, RZ, RZ, UR12 ;  /* 0x0000000cff007e24 */ /* 0x004fe2000f8e00ff */
[----:B------:R-:W-:Y:S02]  /*2780*/  UIADD3 UR12, UP0, UR5, 0x80, URZ ;  /* 0x00000080050c7890 */ /* 0x000fe4000ff1e03f */
[----:B------:R-:W-:Y:S01]  /*2790*/  STL [R1+0x8], RZ ;  /* 0x000008ff01007387 */ /* 0x000fe20000100800 */
[----:B---3--:R-:W-:Y:S01]  /*27a0*/  IMAD.WIDE R20, R5, 0x2, RZ ;  /* 0x0000000205147825 */ /* 0x008fe200078e02ff */
[----:B------:R-:W-:Y:S02]  /*27b0*/  UIADD3.X UR9, UR8, 0x40000040, URZ, UP0, !UPT ;  /* 0x4000004008097890 */ /* 0x000fe400087fe43f */
[----:B------:R-:W-:Y:S01]  /*27c0*/  STL [R1+0xc], RZ ;  /* 0x00000cff01007387 */ /* 0x000fe20000100800 */
[C---:B0-----:R-:W-:Y:S01]  /*27d0*/  IMAD R10, R7.reuse, 0x1e, RZ ;  /* 0x0000001e070a7824 */ /* 0x041fe200078e02ff */
[----:B------:R-:W-:Y:S01]  /*27e0*/  UMOV UR8, UR12 ;  /* 0x0000000c00087c82 */ /* 0x000fe20008000000 */
[C---:B------:R-:W-:Y:S01]  /*27f0*/  IMAD R11, R7.reuse, 0x1d, RZ ;  /* 0x0000001d070b7824 */ /* 0x040fe200078e02ff */
[----:B------:R-:W-:Y:S01]  /*2800*/  STL [R1+0x10], RZ ;  /* 0x000010ff01007387 */ /* 0x000fe20000100800 */
[C---:B------:R-:W-:Y:S01]  /*2810*/  IMAD R12, R7.reuse, 0x1c, RZ ;  /* 0x0000001c070c7824 */ /* 0x040fe200078e02ff */
[----:B------:R-:W-:Y:S01]  /*2820*/  UIADD3.64 UR18, UR8, 0x80, URZ ;  /* 0x0000008008127897 */ /* 0x000fe2000fffe03f */
        /* <DEDUP_REMOVED lines=8> */
[----:B-1----:R-:W-:Y:S01]  /*28b0*/  IMAD R2, R2, 0x1f, RZ ;  /* 0x0000001f02027824 */ /* 0x002fe200078e02ff */
[----:B------:R-:W-:Y:S01]  /*28c0*/  STL [R1+0x1c], RZ ;  /* 0x00001cff01007387 */ /* 0x000fe20000100800 */
[----:B------:R-:W-:Y:S01]  /*28d0*/  IMAD R17, R7, 0x17, RZ ;  /* 0x0000001707117824 */ /* 0x000fe200078e02ff */
[----:B------:R-:W-:Y:S01]  /*28e0*/  UIADD3.64 UR16, UR8, 0x200, URZ ;  /* 0x0000020008107897 */ /* 0x000fe2000fffe03f */
[----:B------:R-:W-:Y:S01]  /*28f0*/  IMAD.WIDE R2, R2, 0x2, R18 ;  /* 0x0000000202027825 */ /* 0x000fe200078e0212 */
[----:B------:R-:W-:Y:S01]  /*2900*/  STL [R1+0x20], RZ ;  /* 0x000020ff01007387 */ /* 0x000fe20000100800 */
[----:B------:R-:W-:-:S02]  /*2910*/  UIADD3.64 UR20, UR8, 0x280, URZ ;  /* 0x0000028008147897 */ /* 0x000fc4000fffe03f */
[C---:B------:R-:W-:Y:S01]  /*2920*/  IMAD R8, R7.reuse, 0xa, RZ ;  /* 0x0000000a07087824 */ /* 0x040fe200078e02ff */
[----:B------:R-:W-:Y:S01]  /*2930*/  STL [R1+0x24], RZ ;  /* 0x000024ff01007387 */ /* 0x000fe20000100800 */
[C---:B------:R-:W-:Y:S01]  /*2940*/  IMAD R9, R7.reuse, 0x9, RZ ;  /* 0x0000000907097824 */ /* 0x040fe200078e02ff */
[----:B------:R-:W-:Y:S01]  /*2950*/  UIADD3.64 UR24, UR8, 0x300, URZ ;  /* 0x0000030008187897 */ /* 0x000fe2000fffe03f */
[----:B------:R-:W-:Y:S01]  /*2960*/  IMAD.SHL.U32 R7, R7, 0x2, RZ ;  /* 0x0000000207077824 */ /* 0x000fe200078e00ff */
[----:B------:R-:W-:Y:S01]  /*2970*/  STL [R1+0x28], RZ ;  /* 0x000028ff01007387 */ /* 0x000fe20000100800 */
[----:B------:R-:W-:Y:S02]  /*2980*/  UIADD3.64 UR28, UR8, 0x380, URZ ;  /* 0x00000380081c7897 */ /* 0x000fe4000fffe03f */
[----:B------:R-:W-:Y:S01]  /*2990*/  UIADD3.64 UR32, UR8, 0x400, URZ ;  /* 0x0000040008207897 */ /* 0x000fe2000fffe03f */
[----:B------:R-:W-:Y:S01]  /*29a0*/  STL [R1+0x2c], RZ ;  /* 0x00002cff01007387 */ /* 0x000fe20000100800 */
[----:B------:R-:W-:-:S02]  /*29b0*/  UIADD3.64 UR36, UR8, 0x480, URZ ;  /* 0x0000048008247897 */ /* 0x000fc4000fffe03f */
[----:B------:R-:W-:Y:S01]  /*29c0*/  UIADD3.64 UR40, UR8, 0x500, URZ ;  /* 0x0000050008287897 */ /* 0x000fe2000fffe03f */
[----:B------:R-:W-:Y:S01]  /*29d0*/  STL [R1+0x30], RZ ;  /* 0x000030ff01007387 */ /* 0x000fe20000100800 */
[----:B------:R-:W-:Y:S02]  /*29e0*/  UIADD3.64 UR44, UR8, 0x580, URZ ;  /* 0x00000580082c7897 */ /* 0x000fe4000fffe03f */
[----:B------:R-:W-:Y:S01]  /*29f0*/  UIADD3.64 UR48, UR8, 0x600, URZ ;  /* 0x0000060008307897 */ /* 0x000fe2000fffe03f */
[----:B------:R-:W-:Y:S01]  /*2a00*/  STL [R1+0x34], RZ ;  /* 0x000034ff01007387 */ /* 0x000fe20000100800 */
[----:B------:R-:W-:Y:S02]  /*2a10*/  UIADD3.64 UR52, UR8, 0x680, URZ ;  /* 0x0000068008347897 */ /* 0x000fe4000fffe03f */
[----:B------:R-:W-:Y:S01]  /*2a20*/  UIADD3.64 UR56, UR8, 0x700, URZ ;  /* 0x0000070008387897 */ /* 0x000fe2000fffe03f */
[----:B------:R-:W-:Y:S04]  /*2a30*/  STL [R1+0x38], RZ ;  /* 0x000038ff01007387 */ /* 0x000fe80000100800 */
        /* <DEDUP_REMOVED lines=17> */
[----:B------:R-:W-:Y:S04]  /*2b50*/  STL.64 [R1+0xe0], R18 ;  /* 0x0000e01201007387 */ /* 0x000fe80000100a00 */
[----:B------:R-:W-:Y:S04]  /*2b60*/  STL.64 [R1+0x88], R20 ;  /* 0x0000881401007387 */ /* 0x000fe80000100a00 */
[----:B------:R0:W-:Y:S04]  /*2b70*/  STL [R1+0x5d8], R4 ;  /* 0x0005d80401007387 */ /* 0x0001e80000100800 */
[----:B------:R1:W-:Y:S01]  /*2b80*/  STL.64 [R1+0x4a0], R2 ;  /* 0x0004a00201007387 */ /* 0x0003e20000100a00 */
[----:B0-----:R-:W-:-:S05]  /*2b90*/  IMAD.WIDE R4, R10, 0x2, R20 ;  /* 0x000000020a047825 */ /* 0x001fca00078e0214 */
[----:B------:R0:W-:Y:S01]  /*2ba0*/  STL.64 [R1+0x498], R4 ;  /* 0x0004980401007387 */ /* 0x0001e20000100a00 */
[----:B-1----:R-:W-:-:S05]  /*2bb0*/  IMAD.WIDE R2, R10, 0x2, R250 ;  /* 0x000000020a027825 */ /* 0x002fca00078e02fa */
        /* <DEDUP_REMOVED lines=11> */
[----:B-1----:R-:W-:-:S04]  /*2c70*/  IMAD.WIDE R2, R11, 0x2, R18 ;  /* 0x000000020b027825 */ /* 0x002fc800078e0212 */
[C---:B------:R-:W-:Y:S01]  /*2c80*/  IMAD.WIDE R10, R12.reuse, 0x2, R250 ;  /* 0x000000020c0a7825 */ /* 0x040fe200078e02fa */
[----:B------:R1:W-:Y:S03]  /*2c90*/  STL.64 [R1+0x460], R2 ;  /* 0x0004600201007387 */ /* 0x0003e60000100a00 */
[----:B0-----:R-:W-:-:S05]  /*2ca0*/  IMAD.WIDE R4, R12, 0x2, R20 ;  /* 0x000000020c047825 */ /* 0x001fca00078e0214 */
[----:B------:R0:W-:Y:S01]  /*2cb0*/  STL.64 [R1+0x458], R4 ;  /* 0x0004580401007387 */ /* 0x0001e20000100a00 */
[----:B-1----:R-:W-:-:S03]  /*2cc0*/  IMAD.WIDE R2, R12, 0x2, R248 ;  /* 0x000000020c027825 */ /* 0x002fc600078e02f8 */
[----:B------:R1:W-:Y:S04]  /*2cd0*/  STL.64 [R1+0x450], R10 ;  /* 0x0004500a01007387 */ /* 0x0003e80000100a00 */
[----:B------:R2:W-:Y:S01]  /*2ce0*/  STL.64 [R1+0x448], R2 ;  /* 0x0004480201007387 */ /* 0x0005e20000100a00 */
[----:B0-----:R-:W-:-:S04]  /*2cf0*/  IMAD.WIDE R4, R12, 0x2, R18 ;  /* 0x000000020c047825 */ /* 0x001fc800078e0212 */
[C---:B-1----:R-:W-:Y:S01]  /*2d00*/  IMAD.WIDE R10, R13.reuse, 0x2, R20 ;  /* 0x000000020d0a7825 */ /* 0x042fe200078e0214 */
[----:B------:R0:W-:Y:S03]  /*2d10*/  STL.64 [R1+0x440], R4 ;  /* 0x0004400401007387 */ /* 0x0001e60000100a00 */
[C---:B--2---:R-:W-:Y:S01]  /*2d20*/  IMAD.WIDE R2, R13.reuse, 0x2, R250 ;  /* 0x000000020d027825 */ /* 0x044fe200078e02fa */
[----:B------:R1:W-:Y:S04]  /*2d30*/  STL.64 [R1+0x438], R10 ;  /* 0x0004380a01007387 */ /* 0x0003e80000100a00 */
[----:B------:R2:W-:Y:S01]  /*2d40*/  STL.64 [R1+0x430], R2 ;  /* 0x0004300201007387 */ /* 0x0005e20000100a00 */
[----:B0-----:R-:W-:-:S04]  /*2d50*/  IMAD.WIDE R4, R13, 0x2, R248 ;  /* 0x000000020d047825 */ /* 0x001fc800078e02f8 */
[----:B-1----:R-:W-:Y:S01]  /*2d60*/  IMAD.WIDE R10, R13, 0x2, R18 ;  /* 0x000000020d0a7825 */ /* 0x002fe200078e0212 */
[----:B------:R0:W-:Y:S03]  /*2d70*/  STL.64 [R1+0x428], R4 ;  /* 0x0004280401007387 */ /* 0x0001e60000100a00 */
[C---:B--2---:R-:W-:Y:S01]  /*2d80*/  IMAD.WIDE R2, R14.reuse, 0x2, R20 ;  /* 0x000000020e027825 */ /* 0x044fe200078e0214 */
[----:B------:R1:W-:Y:S03]  /*2d90*/  STL.64 [R1+0x420], R10 ;  /* 0x0004200a01007387 */ /* 0x0003e60000100a00 */
[----:B------:R-:W-:Y:S01]  /*2da0*/  IMAD.WIDE R12, R17, 0x2, R18 ;  /* 0x00000002110c7825 */ /* 0x000fe200078e0212 */
[----:B------:R2:W-:Y:S03]  /*2db0*/  STL.64 [R1+0x418], R2 ;  /* 0x0004180201007387 */ /* 0x0005e60000100a00 */
[----:B0-----:R-:W-:-:S04]  /*2dc0*/  IMAD.WIDE R4, R14, 0x2, R250 ;  /* 0x000000020e047825 */ /* 0x001fc800078e02fa */
[C---:B-1----:R-:W-:Y:S01]  /*2dd0*/  IMAD.WIDE R10, R14.reuse, 0x2, R248 ;  /* 0x000000020e0a7825 */ /* 0x042fe200078e02f8 */
[----:B------:R0:W-:Y:S03]  /*2de0*/  STL.64 [R1+0x410], R4 ;  /* 0x0004100401007387 */ /* 0x0001e60000100a00 */
[----:B--2---:R-:W-:Y:S01]  /*2df0*/  IMAD.WIDE R2, R14, 0x2, R18 ;  /* 0x000000020e027825 */ /* 0x004fe200078e0212 */
        /* <DEDUP_REMOVED lines=18> */
[----:B------:R1:W-:Y:S04]  /*2f20*/  STL.64 [R1+0x3c0], R10 ;  /* 0x0003c00a01007387 */ /* 0x0003e80000100a00 */
[----:B------:R2:W-:Y:S01]  /*2f30*/  STL.64 [R1+0x3b8], R2 ;  /* 0x0003b80201007387 */ /* 0x0005e20000100a00 */
[----:B0-----:R-:W0:Y:S01]  /*2f40*/  LDC R5, c[0x0][0x238] ;  /* 0x00008e00ff057b82 */ /* 0x001e220000000800 */
[----:B-1----:R-:W-:-:S04]  /*2f50*/  IMAD.WIDE R10, R17, 0x2, R250 ;  /* 0x00000002110a7825 */ /* 0x002fc800078e02fa */
[----:B--2---:R-:W-:Y:S01]  /*2f60*/  IMAD.WIDE R2, R17, 0x2, R248 ;  /* 0x0000000211027825 */ /* 0x004fe200078e02f8 */
[----:B------:R-:W-:Y:S04]  /*2f70*/  STL.64 [R1+0x3b0], R10 ;  /* 0x0003b00a01007387 */ /* 0x000fe80000100a00 */
[----:B------:R1:W-:Y:S04]  /*2f80*/  STL.64 [R1+0x3a8], R2 ;  /* 0x0003a80201007387 */ /* 0x0003e80000100a00 */
[----:B------:R2:W-:Y:S01]  /*2f90*/  STL.64 [R1+0x3a0], R12 ;  /* 0x0003a00c01007387 */ /* 0x0005e20000100a00 */
[----:B0-----:R-:W-:Y:S01]  /*2fa0*/  IMAD R5, R5, 0x16, RZ ;  /* 0x0000001605057824 */ /* 0x001fe200078e02ff */
[----:B-1----:R-:W0:Y:S03]  /*2fb0*/  LDC R2, c[0x0][0x238] ;  /* 0x00008e00ff027b82 */ /* 0x002e260000000800 */
[----:B------:R-:W-:-:S04]  /*2fc0*/  IMAD.WIDE R10, R5, 0x2, R20 ;  /* 0x00000002050a7825 */ /* 0x000fc800078e0214 */
[C---:B------:R-:W-:Y:S01]  /*2fd0*/  IMAD.WIDE R14, R5.reuse, 0x2, R248 ;  /* 0x00000002050e7825 */ /* 0x040fe200078e02f8 */
[----:B------:R1:W-:Y:S03]  /*2fe0*/  STL.64 [R1+0x398], R10 ;  /* 0x0003980a01007387 */ /* 0x0003e60000100a00 */
[----:B--2---:R-:W-:-:S04]  /*2ff0*/  IMAD.WIDE R12, R5, 0x2, R18 ;  /* 0x00000002050c7825 */ /* 0x004fc800078e0212 */
[----:B-1----:R-:W-:Y:S02]  /*3000*/  IMAD.WIDE R10, R5, 0x2, R250 ;  /* 0x00000002050a7825 */ /* 0x002fe400078e02fa */
[----:B------:R-:W1:Y:S02]  /*3010*/  LDC R5, c[0x0][0x238] ;  /* 0x00008e00ff057b82 */ /* 0x000e640000000800 */
[----:B0-----:R-:W-:Y:S01]  /*3020*/  IMAD R2, R2, 0x15, RZ ;  /* 0x0000001502027824 */ /* 0x001fe200078e02ff */
[----:B------:R0:W-:Y:S04]  /*3030*/  STL.64 [R1+0x390], R10 ;  /* 0x0003900a01007387 */ /* 0x0001e80000100a00 */
[----:B------:R2:W-:Y:S04]  /*3040*/  STL.64 [R1+0x388], R14 ;  /* 0x0003880e01007387 */ /* 0x0005e80000100a00 */
[----:B------:R3:W-:Y:S01]  /*3050*/  STL.64 [R1+0x380], R12 ;  /* 0x0003800c01007387 */ /* 0x0007e20000100a00 */
[----:B0-----:R-:W-:-:S04]  /*3060*/  IMAD.WIDE R10, R2, 0x2, R20 ;  /* 0x00000002020a7825 */ /* 0x001fc800078e0214 */
[C---:B--2---:R-:W-:Y:S01]  /*3070*/  IMAD.WIDE R14, R2.reuse, 0x2, R248 ;  /* 0x00000002020e7825 */ /* 0x044fe200078e02f8 */
[----:B------:R0:W-:Y:S03]  /*3080*/  STL.64 [R1+0x378], R10 ;  /* 0x0003780a01007387 */ /* 0x0001e60000100a00 */
[----:B---3--:R-:W-:-:S04]  /*3090*/  IMAD.WIDE R12, R2, 0x2, R18 ;  /* 0x00000002020c7825 */ /* 0x008fc800078e0212 */
[----:B-1----:R-:W-:Y:S02]  /*30a0*/  IMAD R5, R5, 0x14, RZ ;  /* 0x0000001405057824 */ /* 0x002fe400078e02ff */
[----:B0-----:R-:W-:Y:S02]  /*30b0*/  IMAD.WIDE R10, R2, 0x2, R250 ;  /* 0x00000002020a7825 */ /* 0x001fe400078e02fa */
[----:B------:R-:W0:Y:S03]  /*30c0*/  LDC R2, c[0x0][0x238] ;  /* 0x00008e00ff027b82 */ /* 0x000e260000000800 */
[----:B------:R1:W-:Y:S04]  /*30d0*/  STL.64 [R1+0x370], R10 ;  /* 0x0003700a01007387 */ /* 0x0003e80000100a00 */
[----:B------:R2:W-:Y:S04]  /*30e0*/  STL.64 [R1+0x368], R14 ;  /* 0x0003680e01007387 */ /* 0x0005e80000100a00 */
[----:B------:R3:W-:Y:S01]  /*30f0*/  STL.64 [R1+0x360], R12 ;  /* 0x0003600c01007387 */ /* 0x0007e20000100a00 */
[----:B-1----:R-:W-:-:S04]  /*3100*/  IMAD.WIDE R10, R5, 0x2, R20 ;  /* 0x00000002050a7825 */ /* 0x002fc800078e0214 */
[C---:B--2---:R-:W-:Y:S01]  /*3110*/  IMAD.WIDE R14, R5.reuse, 0x2, R248 ;  /* 0x00000002050e7825 */ /* 0x044fe200078e02f8 */
[----:B------:R1:W-:Y:S03]  /*3120*/  STL.64 [R1+0x358], R10 ;  /* 0x0003580a01007387 */ /* 0x0003e60000100a00 */
[----:B---3--:R-:W-:-:S04]  /*3130*/  IMAD.WIDE R12, R5, 0x2, R18 ;  /* 0x00000002050c7825 */ /* 0x008fc800078e0212 */
[----:B0-----:R-:W-:Y:S02]  /*3140*/  IMAD R2, R2, 0x13, RZ ;  /* 0x0000001302027824 */ /* 0x001fe400078e02ff */
[----:B-1----:R-:W-:Y:S02]  /*3150*/  IMAD.WIDE R10, R5, 0x2, R250 ;  /* 0x00000002050a7825 */ /* 0x002fe400078e02fa */
        /* <DEDUP_REMOVED lines=28> */
[----:B0-----:R-:W-:Y:S02]  /*3320*/  IMAD.SHL.U32 R5, R5, 0x10, RZ ;  /* 0x0000001005057824 */ /* 0x001fe400078e00ff */
        /* <DEDUP_REMOVED lines=48> */
[C---:B---3--:R-:W-:Y:S01]  /*3630*/  IMAD.WIDE R12, R5.reuse, 0x2, R18 ;  /* 0x00000002050c7825 */ /* 0x048fe200078e0212 */
[----:B------:R-:W-:Y:S03]  /*3640*/  STL.64 [R1+0x250], R14 ;  /* 0x0002500e01007387 */ /* 0x000fe60000100a00 */
[----:B0-----:R-:W-:Y:S02]  /*3650*/  IMAD R2, R2, 0xb, RZ ;  /* 0x0000000b02027824 */ /* 0x001fe400078e02ff */
[----:B-1----:R-:W-:-:S04]  /*3660*/  IMAD.WIDE R10, R5, 0x2, R248 ;  /* 0x00000002050a7825 */ /* 0x002fc800078e02f8 */
[C---:B------:R-:W-:Y:S01]  /*3670*/  IMAD.WIDE R4, R2.reuse, 0x2, R20 ;  /* 0x0000000202047825 */ /* 0x040fe200078e0214 */
[----:B------:R0:W-:Y:S04]  /*3680*/  STL.64 [R1+0x248], R10 ;  /* 0x0002480a01007387 */ /* 0x0001e80000100a00 */
[----:B------:R1:W-:Y:S04]  /*3690*/  STL.64 [R1+0x240], R12 ;  /* 0x0002400c01007387 */ /* 0x0003e80000100a00 */
[----:B------:R2:W-:Y:S01]  /*36a0*/  STL.64 [R1+0x238], R4 ;  /* 0x0002380401007387 */ /* 0x0005e20000100a00 */
[----:B0-----:R-:W-:-:S04]  /*36b0*/  IMAD.WIDE R10, R2, 0x2, R250 ;  /* 0x00000002020a7825 */ /* 0x001fc800078e02fa */
[C---:B-1----:R-:W-:Y:S01]  /*36c0*/  IMAD.WIDE R12, R2.reuse, 0x2, R248 ;  /* 0x00000002020c7825 */ /* 0x042fe200078e02f8 */
[----:B------:R0:W-:Y:S03]  /*36d0*/  STL.64 [R1+0x230], R10 ;  /* 0x0002300a01007387 */ /* 0x0001e60000100a00 */
[----:B--2---:R-:W-:Y:S01]  /*36e0*/  IMAD.WIDE R4, R2, 0x2, R18 ;  /* 0x0000000202047825 */ /* 0x004fe200078e0212 */
[----:B------:R1:W-:Y:S03]  /*36f0*/  STL.64 [R1+0x228], R12 ;  /* 0x0002280c01007387 */ /* 0x0003e60000100a00 */
[C---:B------:R-:W-:Y:S01]  /*3700*/  IMAD.WIDE R2, R8.reuse, 0x2, R250 ;  /* 0x0000000208027825 */ /* 0x040fe200078e02fa */
[----:B------:R2:W-:Y:S03]  /*3710*/  STL.64 [R1+0x220], R4 ;  /* 0x0002200401007387 */ /* 0x0005e60000100a00 */
[----:B0-----:R-:W-:-:S04]  /*3720*/  IMAD.WIDE R10, R8, 0x2, R20 ;  /* 0x00000002080a7825 */ /* 0x001fc800078e0214 */
[----:B-1----:R-:W-:Y:S01]  /*3730*/  IMAD.WIDE R12, R9, 0x2, R250 ;  /* 0x00000002090c7825 */ /* 0x002fe200078e02fa */
[----:B------:R0:W-:Y:S03]  /*3740*/  STL.64 [R1+0x218], R10 ;  /* 0x0002180a01007387 */ /* 0x0001e60000100a00 */
[C---:B--2---:R-:W-:Y:S01]  /*3750*/  IMAD.WIDE R4, R8.reuse, 0x2, R248 ;  /* 0x0000000208047825 */ /* 0x044fe200078e02f8 */
[----:B------:R1:W-:Y:S04]  /*3760*/  STL.64 [R1+0x210], R2 ;  /* 0x0002100201007387 */ /* 0x0003e80000100a00 */
[----:B------:R2:W-:Y:S01]  /*3770*/  STL.64 [R1+0x208], R4 ;  /* 0x0002080401007387 */ /* 0x0005e20000100a00 */
[----:B0-----:R-:W-:-:S04]  /*3780*/  IMAD.WIDE R10, R8, 0x2, R18 ;  /* 0x00000002080a7825 */ /* 0x001fc800078e0212 */
[C---:B-1----:R-:W-:Y:S01]  /*3790*/  IMAD.WIDE R2, R9.reuse, 0x2, R20 ;  /* 0x0000000209027825 */ /* 0x042fe200078e0214 */
[----:B------:R0:W-:Y:S01]  /*37a0*/  STL.64 [R1+0x200], R10 ;  /* 0x0002000a01007387 */ /* 0x0001e20000100a00 */
[----:B--2---:R-:W1:Y:S03]  /*37b0*/  LDC R5, c[0x0][0x238] ;  /* 0x00008e00ff057b82 */ /* 0x004e660000000800 */
[----:B------:R2:W-:Y:S04]  /*37c0*/  STL.64 [R1+0x1f8], R2 ;  /* 0x0001f80201007387 */ /* 0x0005e80000100a00 */
[----:B------:R-:W-:Y:S01]  /*37d0*/  STL.64 [R1+0x1f0], R12 ;  /* 0x0001f00c01007387 */ /* 0x000fe20000100a00 */
[----:B0-----:R-:W-:-:S04]  /*37e0*/  IMAD.WIDE R10, R9, 0x2, R18 ;  /* 0x00000002090a7825 */ /* 0x001fc800078e0212 */
[----:B--2---:R-:W-:-:S05]  /*37f0*/  IMAD.WIDE R2, R9, 0x2, R248 ;  /* 0x0000000209027825 */ /* 0x004fca00078e02f8 */
[----:B------:R0:W-:Y:S04]  /*3800*/  STL.64 [R1+0x1e8], R2 ;  /* 0x0001e80201007387 */ /* 0x0001e80000100a00 */
[----:B------:R2:W-:Y:S01]  /*3810*/  STL.64 [R1+0x1e0], R10 ;  /* 0x0001e00a01007387 */ /* 0x0005e20000100a00 */
[----:B-1----:R-:W-:-:S04]  /*3820*/  IMAD.SHL.U32 R5, R5, 0x8, RZ ;  /* 0x0000000805057824 */ /* 0x002fc800078e00ff */
[C---:B------:R-:W-:Y:S01]  /*3830*/  IMAD.WIDE R8, R5.reuse, 0x2, R20 ;  /* 0x0000000205087825 */ /* 0x040fe200078e0214 */
[----:B0-----:R-:W0:Y:S03]  /*3840*/  LDC R2, c[0x0][0x238] ;  /* 0x00008e00ff027b82 */ /* 0x001e260000000800 */
[C---:B------:R-:W-:Y:S01]  /*3850*/  IMAD.WIDE R12, R5.reuse, 0x2, R248 ;  /* 0x00000002050c7825 */ /* 0x040fe200078e02f8 */
[----:B------:R1:W-:Y:S03]  /*3860*/  STL.64 [R1+0x1d8], R8 ;  /* 0x0001d80801007387 */ /* 0x0003e60000100a00 */
[----:B--2---:R-:W-:-:S04]  /*3870*/  IMAD.WIDE R10, R5, 0x2, R18 ;  /* 0x00000002050a7825 */ /* 0x004fc800078e0212 */
[----:B-1----:R-:W-:Y:S02]  /*3880*/  IMAD.WIDE R8, R5, 0x2, R250 ;  /* 0x0000000205087825 */ /* 0x002fe400078e02fa */
[----:B------:R-:W1:Y:S03]  /*3890*/  LDC R5, c[0x0][0x238] ;  /* 0x00008e00ff057b82 */ /* 0x000e660000000800 */
[----:B------:R2:W-:Y:S01]  /*38a0*/  STL.64 [R1+0x1d0], R8 ;  /* 0x0001d00801007387 */ /* 0x0005e20000100a00 */
[----:B0-----:R-:W-:-:S03]  /*38b0*/  IMAD R2, R2, 0x7, RZ ;  /* 0x0000000702027824 */ /* 0x001fc600078e02ff */
[----:B------:R0:W-:Y:S04]  /*38c0*/  STL.64 [R1+0x1c8], R12 ;  /* 0x0001c80c01007387 */ /* 0x0001e80000100a00 */
[----:B------:R3:W-:Y:S01]  /*38d0*/  STL.64 [R1+0x1c0], R10 ;  /* 0x0001c00a01007387 */ /* 0x0007e20000100a00 */
[----:B--2---:R-:W-:-:S05]  /*38e0*/  IMAD.WIDE R8, R2, 0x2, R20 ;  /* 0x0000000202087825 */ /* 0x004fca00078e0214 */
[----:B------:R2:W-:Y:S01]  /*38f0*/  STL.64 [R1+0x1b8], R8 ;  /* 0x0001b80801007387 */ /* 0x0005e20000100a00 */
[----:B0-----:R-:W-:-:S04]  /*3900*/  IMAD.WIDE R12, R2, 0x2, R248 ;  /* 0x00000002020c7825 */ /* 0x001fc800078e02f8 */
[----:B---3--:R-:W-:-:S04]  /*3910*/  IMAD.WIDE R10, R2, 0x2, R18 ;  /* 0x00000002020a7825 */ /* 0x008fc800078e0212 */
[----:B-1----:R-:W-:Y:S02]  /*3920*/  IMAD R5, R5, 0x6, RZ ;  /* 0x0000000605057824 */ /* 0x002fe400078e02ff */
[----:B--2---:R-:W-:Y:S02]  /*3930*/  IMAD.WIDE R8, R2, 0x2, R250 ;  /* 0x0000000202087825 */ /* 0x004fe400078e02fa */
        /* <DEDUP_REMOVED lines=29> */
[----:B0-----:R-:W-:Y:S01]  /*3b10*/  IMAD R2, R2, 0x3, RZ ;  /* 0x0000000302027824 */ /* 0x001fe200078e02ff */
[----:B------:R0:W-:Y:S01]  /*3b20*/  STL.64 [R1+0x148], R10 ;  /* 0x0001480a01007387 */ /* 0x0001e20000100a00 */
[----:B-1----:R-:W-:-:S04]  /*3b30*/  IMAD.WIDE R8, R5, 0x2, R18 ;  /* 0x0000000205087825 */ /* 0x002fc800078e0212 */
[C---:B------:R-:W-:Y:S01]  /*3b40*/  IMAD.WIDE R4, R2.reuse, 0x2, R20 ;  /* 0x0000000202047825 */ /* 0x040fe200078e0214 */
[----:B------:R1:W-:Y:S03]  /*3b50*/  STL.64 [R1+0x140], R8 ;  /* 0x0001400801007387 */ /* 0x0003e60000100a00 */
[C---:B0-----:R-:W-:Y:S01]  /*3b60*/  IMAD.WIDE R10, R2.reuse, 0x2, R250 ;  /* 0x00000002020a7825 */ /* 0x041fe200078e02fa */
[----:B------:R0:W-:Y:S04]  /*3b70*/  STL.64 [R1+0x138], R4 ;  /* 0x0001380401007387 */ /* 0x0001e80000100a00 */
[----:B------:R-:W-:Y:S01]  /*3b80*/  STL.64 [R1+0x130], R10 ;  /* 0x0001300a01007387 */ /* 0x000fe20000100a00 */
[----:B-1----:R-:W-:-:S04]  /*3b90*/  IMAD.WIDE R8, R2, 0x2, R248 ;  /* 0x0000000202087825 */ /* 0x002fc800078e02f8 */
[----:B0-----:R-:W-:Y:S01]  /*3ba0*/  IMAD.WIDE R4, R2, 0x2, R18 ;  /* 0x0000000202047825 */ /* 0x001fe200078e0212 */
[----:B------:R0:W-:Y:S03]  /*3bb0*/  STL.64 [R1+0x128], R8 ;  /* 0x0001280801007387 */ /* 0x0001e60000100a00 */
[C---:B------:R-:W-:Y:S02]  /*3bc0*/  IMAD.WIDE R2, R7.reuse, 0x2, R20 ;  /* 0x0000000207027825 */ /* 0x040fe400078e0214 */
[----:B------:R1:W5:Y:S04]  /*3bd0*/  LDL.LU.64 R20, [R1+0x640] ;  /* 0x0006400001147983 */ /* 0x0003680000300a00 */
[----:B------:R2:W-:Y:S01]  /*3be0*/  STL.64 [R1+0x120], R4 ;  /* 0x0001200401007387 */ /* 0x0005e20000100a00 */
[----:B0-----:R-:W-:-:S03]  /*3bf0*/  IMAD.WIDE R8, R7, 0x2, R250 ;  /* 0x0000000207087825 */ /* 0x001fc600078e02fa */
[----:B------:R0:W-:Y:S04]  /*3c00*/  STL.64 [R1+0x118], R2 ;  /* 0x0001180201007387 */ /* 0x0001e80000100a00 */
[----:B------:R1:W-:Y:S01]  /*3c10*/  STL.64 [R1+0x110], R8 ;  /* 0x0001100801007387 */ /* 0x0003e20000100a00 */
[----:B--2---:R-:W-:-:S04]  /*3c20*/  IMAD.WIDE R4, R7, 0x2, R248 ;  /* 0x0000000207047825 */ /* 0x004fc800078e02f8 */
[----:B0-----:R-:W-:Y:S02]  /*3c30*/  IMAD.WIDE R2, R7, 0x2, R18 ;  /* 0x0000000207027825 */ /* 0x001fe400078e0212 */
[----:B------:R1:W5:Y:S01]  /*3c40*/  LDL.LU.64 R18, [R1+0x638] ;  /* 0x0006380001127983 */ /* 0x0003620000300a00 */
[----:B------:R-:W-:-:S03]  /*3c50*/  UMOV UR15, 0x80000020 ;  /* 0x80000020000f7882 */ /* 0x000fc60000000000 */
[----:B------:R1:W-:Y:S04]  /*3c60*/  STL.64 [R1+0x108], R4 ;  /* 0x0001080401007387 */ /* 0x0003e80000100a00 */
[----:B------:R1:W-:Y:S02]  /*3c70*/  STL.64 [R1+0x100], R2 ;  /* 0x0001000201007387 */ /* 0x0003e40000100a00 */
.L_x_1:
[----:B------:R0:W-:Y:S01]  /*3c80*/  STL.64 [R1+0x8b0], R164 ;  /* 0x0008b0a401007387 */ /* 0x0001e20000100a00 */
[----:B-1----:R-:W-:Y:S01]  /*3c90*/  MOV R2, UR49 ;  /* 0x0000003100027c02 */ /* 0x002fe20008000f00 */
[----:B------:R-:W-:Y:S02]  /*3ca0*/  ULDC UR12, c[0x0][0x23c] ;  /* 0x00008f00000c7ab9 */ /* 0x000fe40000000800 */
[----:B0-----:R-:W2:Y:S04]  /*3cb0*/  LDL.64 R164, [R1+0x108] ;  /* 0x0001080001a47983 */ /* 0x001ea80000100a00 */
[----:B------:R-:W-:Y:S04]  /*3cc0*/  STL.64 [R1+0x8a8], R166 ;  /* 0x0008a8a601007387 */ /* 0x000fe80000100a00 */
[----:B------:R0:W-:Y:S04]  /*3cd0*/  STL.64 [R1+0x8a0], R168 ;  /* 0x0008a0a801007387 */ /* 0x0001e80000100a00 */
[----:B0-----:R-:W3:Y:S04]  /*3ce0*/  LDL.64 R168, [R1+0x110] ;  /* 0x0001100001a87983 */ /* 0x001ee80000100a00 */
[----:B------:R-:W-:Y:S04]  /*3cf0*/  STL.64 [R1+0x898], R170 ;  /* 0x000898aa01007387 */ /* 0x000fe80000100a00 */
[----:B------:R-:W-:Y:S04]  /*3d00*/  STL.64 [R1+0x890], R172 ;  /* 0x000890ac01007387 */ /* 0x000fe80000100a00 */
[----:B------:R0:W-:Y:S04]  /*3d10*/  STL.64 [R1+0x888], R174 ;  /* 0x000888ae01007387 */ /* 0x0001e80000100a00 */
[----:B0-----:R-:W4:Y:S04]  /*3d20*/  LDL.64 R174, [R1+0xe0] ;  /* 0x0000e00001ae7983 */ /* 0x001f280000100a00 */
[----:B------:R0:W-:Y:S04]  /*3d30*/  STL.64 [R1+0x880], R176 ;  /* 0x000880b001007387 */ /* 0x0001e80000100a00 */
[----:B------:R-:W-:Y:S04]  /*3d40*/  STL [R1+0x87c], R179 ;  /* 0x00087cb301007387 */ /* 0x000fe80000100800 */
        /* <DEDUP_REMOVED lines=95> */
[----:B------:R-:W-:Y:S04]  /*4340*/  STL.64 [R1+0x6f8], R86 ;  /* 0x0006f85601007387 */ /* 0x000fe80000100a00 */
        /* <DEDUP_REMOVED lines=15> */
[----:B------:R-:W-:Y:S04]  /*4440*/  STL [R1+0x678], R51 ;  /* 0x0006783301007387 */ /* 0x000fe80000100800 */
[----:B------:R-:W-:Y:S04]  /*4450*/  STL [R1+0x674], R52 ;  /* 0x0006743401007387 */ /* 0x000fe80000100800 */
[----:B------:R-:W-:Y:S04]  /*4460*/  STL [R1+0x670], R53 ;  /* 0x0006703501007387 */ /* 0x000fe80000100800 */
[----:B------:R-:W-:Y:S04]  /*4470*/  STL [R1+0x66c], R54 ;  /* 0x00066c3601007387 */ /* 0x000fe80000100800 */
[----:B------:R-:W-:Y:S04]  /*4480*/  STL [R1+0x668], R55 ;  /* 0x0006683701007387 */ /* 0x000fe80000100800 */
[----:B------:R-:W3:Y:S04]  /*4490*/  LDL.64 R172, [R1+0x100] ;  /* 0x0001000001ac7983 */ /* 0x000ee80000100a00 */
[----:B------:R-:W3:Y:S04]  /*44a0*/  LDL.64 R166, [R1+0x118] ;  /* 0x0001180001a67983 */ /* 0x000ee80000100a00 */
[----:B------:R1:W-:Y:S04]  /*44b0*/  STL [R1+0x634], R2 ;  /* 0x0006340201007387 */ /* 0x0003e80000100800 */
[----:B0-----:R-:W2:Y:S01]  /*44c0*/  LDL.64 R176, [R1+0x88] ;  /* 0x0000880001b07983 */ /* 0x001ea20000100a00 */
[----:B------:R-:W-:-:S02]  /*44d0*/  ISETP.GT.AND P0, PT, R0, RZ, PT ;  /* 0x000000ff0000720c */ /* 0x000fc40003f04270 */
[----:B-----5:R-:W-:Y:S01]  /*44e0*/  IADD3 R4, P2, R248, UR60, RZ ;  /* 0x0000003cf8047c10 */ /* 0x020fe2000ff5e0ff */
[----:B------:R-:W3:Y:S01]  /*44f0*/  LDL.64 R170, [R1+0x128] ;  /* 0x0001280001aa7983 */ /* 0x000ee20000100a00 */
[----:B------:R-:W-:Y:S02]  /*4500*/  PRMT R15, RZ, 0x7610, R15 ;  /* 0x00007610ff0f7816 */ /* 0x000fe4000000000f */
[----:B-1----:R-:W-:Y:S02]  /*4510*/  IADD3 R2, P1, R250, UR60, RZ ;  /* 0x0000003cfa027c10 */ /* 0x002fe4000ff3e0ff */
[----:B------:R-:W-:Y:S02]  /*4520*/  IADD3.X R5, R249, UR61, RZ, P2, !PT ;  /* 0x0000003df9057c10 */ /* 0x000fe400097fe4ff */
[----:B------:R-:W-:Y:S02]  /*4530*/  IADD3.X R3, R251, UR61, RZ, P1, !PT ;  /* 0x0000003dfb037c10 */ /* 0x000fe40008ffe4ff */
[----:B----4-:R-:W-:Y:S01]  /*4540*/  IADD3 R6, P1, R174, UR60, RZ ;  /* 0x0000003cae067c10 */ /* 0x010fe2000ff3e0ff */
[----:B------:R2:W4:Y:S01]  /*4550*/  @P0 LDG.E.U16 R15, desc[UR6][R4.64] ;  /* 0x00000006040f0981 */ /* 0x000522000c1e1500 */
[----:B------:R-:W-:-:S02]  /*4560*/  PRMT R13, RZ, 0x7610, R13 ;  /* 0x00007610ff0d7816 */ /* 0x000fc4000000000d */
[----:B------:R-:W-:Y:S02]  /*4570*/  IADD3.X R7, R175, UR61, RZ, P1, !PT ;  /* 0x0000003daf077c10 */ /* 0x000fe40008ffe4ff */
[----:B------:R-:W-:Y:S02]  /*4580*/  PRMT R17, RZ, 0x7610, R17 ;  /* 0x00007610ff117816 */ /* 0x000fe40000000011 */
[----:B------:R-:W-:Y:S01]  /*4590*/  PRMT R16, RZ, 0x7610, R16 ;  /* 0x00007610ff107816 */ /* 0x000fe20000000010 */
[----:B------:R0:W4:Y:S01]  /*45a0*/  @P0 LDG.E.U16 R13, desc[UR6][R6.64] ;  /* 0x00000006060d0981 */ /* 0x000122000c1e1500 */
[----:B------:R-:W-:Y:S02]  /*45b0*/  PRMT R139, RZ, 0x7610, R139 ;  /* 0x00007610ff8b7816 */ /* 0x000fe4000000008b */
[----:B------:R-:W-:Y:S01]  /*45c0*/  PRMT R137, RZ, 0x7610, R137 ;  /* 0x00007610ff897816 */ /* 0x000fe20000000089 */
[----:B------:R3:W4:Y:S01]  /*45d0*/  @P0 LDG.E.U16 R17, desc[UR6][R2.64] ;  /* 0x0000000602110981 */ /* 0x000722000c1e1500 */
[----:B------:R-:W-:-:S02]  /*45e0*/  PRMT R138, RZ, 0x7610, R138 ;  /* 0x00007610ff8a7816 */ /* 0x000fc4000000008a */
[----:B------:R-:W-:Y:S02]  /*45f0*/  PRMT R140, RZ, 0x7610, R140 ;  /* 0x00007610ff8c7816 */ /* 0x000fe4000000008c */
[----:B------:R-:W-:Y:S02]  /*4600*/  PRMT R90, RZ, 0x7610, R90 ;  /* 0x00007610ff5a7816 */ /* 0x000fe4000000005a */
[----:B------:R-:W-:Y:S02]  /*4610*/  PRMT R89, RZ, 0x7610, R89 ;  /* 0x00007610ff597816 */ /* 0x000fe40000000059 */
[----:B------:R-:W-:Y:S02]  /*4620*/  PRMT R91, RZ, 0x7610, R91 ;  /* 0x00007610ff5b7816 */ /* 0x000fe4000000005b */
[----:B------:R-:W-:Y:S02]  /*4630*/  PRMT R92, RZ, 0x7610, R92 ;  /* 0x00007610ff5c7816 */ /* 0x000fe4000000005c */
        /* <DEDUP_REMOVED lines=116> */
[----:B-----5:R-:W-:Y:S02]  /*4d80*/  LOP3.LUT R19, R19, R18, RZ, 0x3c, !PT ;  /* 0x0000001213137212 */ /* 0x020fe400078e3cff */
        /* <DEDUP_REMOVED lines=9> */
[----:B------:R-:W-:Y:S01]  /*4e20*/  PRMT R47, RZ, 0x7610, R47 ;  /* 0x00007610ff2f7816 */ /* 0x000fe2000000002f */
[----:B------:R-:W-:Y:S01]  /*4e30*/  UMOV UR13, 0x40000040 ;  /* 0x40000040000d7882 */ /* 0x000fe20000000000 */
[----:B------:R-:W-:Y:S01]  /*4e40*/  MOV R51, UR48 ;  /* 0x0000003000337c02 */ /* 0x000fe20008000f00 */
[----:B------:R-:W-:Y:S01]  /*4e50*/  UMOV UR50, UR14 ;  /* 0x0000000e00327c82 */ /* 0x000fe20008000000 */
[----:B------:R-:W-:Y:S01]  /*4e60*/  UMOV UR51, UR15 ;  /* 0x0000000f00337c82 */ /* 0x000fe20008000000 */
[----:B------:R-:W-:-:S02]  /*4e70*/  MOV R52, UR53 ;  /* 0x0000003500347c02 */ /* 0x000fc40008000f00 */
[----:B------:R-:W-:Y:S02]  /*4e80*/  MOV R53, UR52 ;  /* 0x0000003400357c02 */ /* 0x000fe40008000f00 */
[----:B--2---:R-:W-:Y:S01]  /*4e90*/  IADD3 R4, P3, R176, UR60, RZ ;  /* 0x0000003cb0047c10 */ /* 0x004fe2000ff7e0ff */
[----:B------:R-:W-:Y:S01]  /*4ea0*/  UMOV UR54, UR10 ;  /* 0x0000000a00367c82 */ /* 0x000fe20008000000 */
[----:B------:R-:W-:Y:S01]  /*4eb0*/  UMOV UR55, UR11 ;  /* 0x0000000b00377c82 */ /* 0x000fe20008000000 */
[----:B------:R-:W-:Y:S02]  /*4ec0*/  MOV R54, UR57 ;  /* 0x0000003900367c02 */ /* 0x000fe40008000f00 */
[----:B------:R-:W-:Y:S02]  /*4ed0*/  IADD3.X R5, R177, UR61, RZ, P3, !PT ;  /* 0x0000003db1057c10 */ /* 0x000fe40009ffe4ff */
[----:B0-----:R-:W-:Y:S02]  /*4ee0*/  IADD3 R6, P3, R164, UR60, RZ ;  /* 0x0000003ca4067c10 */ /* 0x001fe4000ff7e0ff */
[----:B------:R-:W-:Y:S01]  /*4ef0*/  ISETP.GT.AND P1, PT, R0, 0x2, PT ;  /* 0x000000020000780c */ /* 0x000fe20003f24270 */
[----:B------:R0:W2:Y:S01]  /*4f00*/  @P0 LDG.E.U16 R16, desc[UR6][R4.64] ;  /* 0x0000000604100981 */ /* 0x0000a2000c1e1500 */
[----:B------:R-:W-:-:S02]  /*4f10*/  IADD3.X R7, R165, UR61, RZ, P3, !PT ;  /* 0x0000003da5077c10 */ /* 0x000fc40009ffe4ff */
[----:B------:R-:W-:Y:S01]  /*4f20*/  MOV R55, UR56 ;  /* 0x0000003800377c02 */ /* 0x000fe20008000f00 */
[----:B------:R-:W4:Y:S01]  /*4f30*/  LDL.64 R164, [R1+0x130] ;  /* 0x0001300001a47983 */ /* 0x000f220000100a00 */
[----:B---3--:R-:W-:-:S04]  /*4f40*/  IADD3 R2, P2, R168, UR60, RZ ;  /* 0x0000003ca8027c10 */ /* 0x008fc8000ff5e0ff */
[----:B------:R-:W-:Y:S02]  /*4f50*/  IADD3.X R3, R169, UR61, RZ, P2, !PT ;  /* 0x0000003da9037c10 */ /* 0x000fe400097fe4ff */
[----:B------:R-:W3:Y:S04]  /*4f60*/  LDL.64 R168, [R1+0x120] ;  /* 0x0001200001a87983 */ /* 0x000ee80000100a00 */
[----:B------:R1:W2:Y:S01]  /*4f70*/  @P1 LDG.E.U16 R139, desc[UR6][R2.64] ;  /* 0x00000006028b1981 */ /* 0x0002a2000c1e1500 */
[----:B0-----:R-:W-:-:S03]  /*4f80*/  IADD3 R4, P2, R166, UR60, RZ ;  /* 0x0000003ca6047c10 */ /* 0x001fc6000ff5e0ff */
[----:B------:R-:W2:Y:S01]  /*4f90*/  @P1 LDG.E.U16 R138, desc[UR6][R6.64] ;  /* 0x00000006068a1981 */ /* 0x000ea2000c1e1500 */
[----:B-1----:R-:W-:-:S04]  /*4fa0*/  IADD3 R2, P0, R172, UR60, RZ ;  /* 0x0000003cac027c10 */ /* 0x002fc8000ff1e0ff */
[----:B------:R-:W-:Y:S02]  /*4fb0*/  IADD3.X R3, R173, UR61, RZ, P0, !PT ;  /* 0x0000003dad037c10 */ /* 0x000fe400087fe4ff */
[----:B------:R-:W-:Y:S01]  /*4fc0*/  IADD3.X R5, R167, UR61, RZ, P2, !PT ;  /* 0x0000003da7057c10 */ /* 0x000fe200097fe4ff */
[----:B------:R-:W2:Y:S04]  /*4fd0*/  LDL.64 R172, [R1+0x138] ;  /* 0x0001380001ac7983 */ /* 0x000ea80000100a00 */
[----:B------:R4:W2:Y:S01]  /*4fe0*/  @P1 LDG.E.U16 R137, desc[UR6][R2.64] ;  /* 0x0000000602891981 */ /* 0x0008a2000c1e1500 */
[----:B------:R-:W-:-:S03]  /*4ff0*/  ISETP.GT.AND P0, PT, R0, 0x3, PT ;  /* 0x000000030000780c */ /* 0x000fc60003f04270 */
[----:B------:R0:W2:Y:S04]  /*5000*/  @P1 LDG.E.U16 R140, desc[UR6][R4.64] ;  /* 0x00000006048c1981 */ /* 0x0000a8000c1e1500 */
[----:B------:R-:W2:Y:S01]  /*5010*/  LDL.64 R166, [R1+0x150] ;  /* 0x0001500001a67983 */ /* 0x000ea20000100a00 */
[----:B----4-:R-:W-:-:S04]  /*5020*/  IADD3 R2, P2, R164, UR60, RZ ;  /* 0x0000003ca4027c10 */ /* 0x010fc8000ff5e0ff */
[----:B------:R-:W-:Y:S02]  /*5030*/  IADD3.X R3, R165, UR61, RZ, P2, !PT ;  /* 0x0000003da5037c10 */ /* 0x000fe400097fe4ff */
[----:B------:R-:W4:Y:S01]  /*5040*/  LDL.64 R164, [R1+0x148] ;  /* 0x0001480001a47983 */ /* 0x000f220000100a00 */
[----:B0-----:R-:W-:Y:S02]  /*5050*/  IADD3 R4, P1, R170, UR60, RZ ;  /* 0x0000003caa047c10 */ /* 0x001fe4000ff3e0ff */
[----:B---3--:R-:W-:Y:S01]  /*5060*/  IADD3 R6, P2, R168, UR60, RZ ;  /* 0x0000003ca8067c10 */ /* 0x008fe2000ff5e0ff */
[----:B------:R-:W3:Y:S01]  /*5070*/  @P0 LDG.E.U16 R91, desc[UR6][R2.64] ;  /* 0x00000006025b0981 */ /* 0x000ee2000c1e1500 */
[----:B------:R-:W-:Y:S02]  /*5080*/  IADD3.X R5, R171, UR61, RZ, P1, !PT ;  /* 0x0000003dab057c10 */ /* 0x000fe40008ffe4ff */
[----:B------:R-:W-:Y:S01]  /*5090*/  IADD3.X R7, R169, UR61, RZ, P2, !PT ;  /* 0x0000003da9077c10 */ /* 0x000fe200097fe4ff */
[----:B------:R-:W3:Y:S04]  /*50a0*/  LDL.64 R170, [R1+0x140] ;  /* 0x0001400001aa7983 */ /* 0x000ee80000100a00 */
[----:B------:R2:W3:Y:S04]  /*50b0*/  @P0 LDG.E.U16 R90, desc[UR6][R4.64] ;  /* 0x00000006045a0981 */ /* 0x0004e8000c1e1500 */
[----:B------:R4:W3:Y:S04]  /*50c0*/  @P0 LDG.E.U16 R89, desc[UR6][R6.64] ;  /* 0x0000000606590981 */ /* 0x0008e8000c1e1500 */
[----:B------:R-:W3:Y:S01]  /*50d0*/  LDL.64 R168, [R1+0x158] ;  /* 0x0001580001a87983 */ /* 0x000ee20000100a00 */
[----:B--2---:R-:W-:-:S04]  /*50e0*/  IADD3 R4, P3, R172, UR60, RZ ;  /* 0x0000003cac047c10 */ /* 0x004fc8000ff7e0ff */
[----:B------:R-:W-:Y:S02]  /*50f0*/  IADD3.X R5, R173, UR61, RZ, P3, !PT ;  /* 0x0000003dad057c10 */ /* 0x000fe40009ffe4ff */
[----:B------:R-:W-:Y:S01]  /*5100*/  ISETP.GT.AND P1, PT, R0, 0x4, PT ;  /* 0x000000040000780c */ /* 0x000fe20003f24270 */
[----:B------:R-:W2:Y:S04]  /*5110*/  LDL.64 R172, [R1+0x168] ;  /* 0x0001680001ac7983 */ /* 0x000ea80000100a00 */
[----:B------:R3:W2:Y:S01]  /*5120*/  @P0 LDG.E.U16 R92, desc[UR6][R4.64] ;  /* 0x00000006045c0981 */ /* 0x0006a2000c1e1500 */
[----:B----4-:R-:W-:-:S04]  /*5130*/  IADD3 R6, P3, R164, UR60, RZ ;  /* 0x0000003ca4067c10 */ /* 0x010fc8000ff7e0ff */
[----:B------:R-:W-:Y:S02]  /*5140*/  IADD3.X R7, R165, UR61, RZ, P3, !PT ;  /* 0x0000003da5077c10 */ /* 0x000fe40009ffe4ff */
[----:B------:R-:W4:Y:S01]  /*5150*/  LDL.64 R164, [R1+0x170] ;  /* 0x0001700001a47983 */ /* 0x000f220000100a00 */
[----:B------:R-:W-:-:S03]  /*5160*/  IADD3 R2, P2, R166, UR60, RZ ;  /* 0x0000003ca6027c10 */ /* 0x000fc6000ff5e0ff */
[----:B------:R-:W2:Y:S01]  /*5170*/  @P1 LDG.E.U16 R106, desc[UR6][R6.64] ;  /* 0x00000006066a1981 */ /* 0x000ea2000c1e1500 */
[----:B------:R-:W-:-:S03]  /*5180*/  IADD3.X R3, R167, UR61, RZ, P2, !PT ;  /* 0x0000003da7037c10 */ /* 0x000fc600097fe4ff */
[----:B------:R-:W2:Y:S04]  /*5190*/  LDL.64 R166, [R1+0x160] ;  /* 0x0001600001a67983 */ /* 0x000ea80000100a00 */
[----:B------:R0:W2:Y:S01]  /*51a0*/  @P1 LDG.E.U16 R107, desc[UR6][R2.64] ;  /* 0x00000006026b1981 */ /* 0x0000a2000c1e1500 */
[----:B---3--:R-:W-:Y:S02]  /*51b0*/  IADD3 R4, P2, R168, UR60, RZ ;  /* 0x0000003ca8047c10 */ /* 0x008fe4000ff5e0ff */
[----:B0-----:R-:W-:-:S04]  /*51c0*/  IADD3 R2, P0, R170, UR60, RZ ;  /* 0x0000003caa027c10 */ /* 0x001fc8000ff1e0ff */
[----:B------:R-:W-:Y:S02]  /*51d0*/  IADD3.X R3, R171, UR61, RZ, P0, !PT ;  /* 0x0000003dab037c10 */ /* 0x000fe400087fe4ff */
[----:B------:R-:W-:Y:S01]  /*51e0*/  IADD3.X R5, R169, UR61, RZ, P2, !PT ;  /* 0x0000003da9057c10 */ /* 0x000fe200097fe4ff */
[----:B------:R-:W3:Y:S04]  /*51f0*/  LDL.64 R170, [R1+0x178] ;  /* 0x0001780001aa7983 */ /* 0x000ee80000100a00 */
[----:B------:R4:W3:Y:S01]  /*5200*/  @P1 LDG.E.U16 R105, desc[UR6][R2.64] ;  /* 0x0000000602691981 */ /* 0x0008e2000c1e1500 */
[----:B------:R-:W-:-:S03]  /*5210*/  ISETP.GT.AND P0, PT, R0, 0x5, PT ;  /* 0x000000050000780c */ /* 0x000fc60003f04270 */
[----:B------:R2:W3:Y:S04]  /*5220*/  @P1 LDG.E.U16 R108, desc[UR6][R4.64] ;  /* 0x00000006046c1981 */ /* 0x0004e8000c1e1500 */
[----:B------:R-:W3:Y:S01]  /*5230*/  LDL.64 R168, [R1+0x190] ;  /* 0x0001900001a87983 */ /* 0x000ee20000100a00 */
[----:B----4-:R-:W-:-:S04]  /*5240*/  IADD3 R2, P2, R164, UR60, RZ ;  /* 0x0000003ca4027c10 */ /* 0x010fc8000ff5e0ff */
[----:B------:R-:W-:Y:S02]  /*5250*/  IADD3.X R3, R165, UR61, RZ, P2, !PT ;  /* 0x0000003da5037c10 */ /* 0x000fe400097fe4ff */
[----:B------:R-:W4:Y:S01]  /*5260*/  LDL.64 R164, [R1+0x188] ;  /* 0x0001880001a47983 */ /* 0x000f220000100a00 */
[----:B--2---:R-:W-:Y:S02]  /*5270*/  IADD3 R4, P1, R172, UR60, RZ ;  /* 0x0000003cac047c10 */ /* 0x004fe4000ff3e0ff */
[----:B------:R-:W-:Y:S01]  /*5280*/  IADD3 R6, P2, R166, UR60, RZ ;  /* 0x0000003ca6067c10 */ /* 0x000fe2000ff5e0ff */
[----:B------:R-:W2:Y:S01]  /*5290*/  @P0 LDG.E.U16 R27, desc[UR6][R2.64] ;  /* 0x00000006021b0981 */ /* 0x000ea2000c1e1500 */
[----:B------:R-:W-:Y:S02]  /*52a0*/  IADD3.X R5, R173, UR61, RZ, P1, !PT ;  /* 0x0000003dad057c10 */ /* 0x000fe40008ffe4ff */
[----:B------:R-:W-:Y:S01]  /*52b0*/  IADD3.X R7, R167, UR61, RZ, P2, !PT ;  /* 0x0000003da7077c10 */ /* 0x000fe200097fe4ff */
[----:B------:R-:W2:Y:S04]  /*52c0*/  LDL.64 R172, [R1+0x180] ;  /* 0x0001800001ac7983 */ /* 0x000ea80000100a00 */
[----:B------:R3:W2:Y:S04]  /*52d0*/  @P0 LDG.E.U16 R26, desc[UR6][R4.64] ;  /* 0x00000006041a0981 */ /* 0x0006a8000c1e1500 */
[----:B------:R4:W2:Y:S04]  /*52e0*/  @P0 LDG.E.U16 R25, desc[UR6][R6.64] ;  /* 0x0000000606190981 */ /* 0x0008a8000c1e1500 */
[----:B------:R-:W2:Y:S01]  /*52f0*/  LDL.64 R166, [R1+0x198] ;  /* 0x0001980001a67983 */ /* 0x000ea20000100a00 */
[----:B---3--:R-:W-:-:S04]  /*5300*/  IADD3 R4, P3, R170, UR60, RZ ;  /* 0x0000003caa047c10 */ /* 0x008fc8000ff7e0ff */
[----:B------:R-:W-:Y:S02]  /*5310*/  IADD3.X R5, R171, UR61, RZ, P3, !PT ;  /* 0x0000003dab057c10 */ /* 0x000fe40009ffe4ff */
[----:B------:R-:W-:Y:S01]  /*5320*/  ISETP.GT.AND P1, PT, R0, 0x6, PT ;  /* 0x000000060000780c */ /* 0x000fe20003f24270 */
[----:B------:R-:W3:Y:S04]  /*5330*/  LDL.64 R170, [R1+0x1a8] ;  /* 0x0001a80001aa7983 */ /* 0x000ee80000100a00 */
[----:B------:R2:W3:Y:S01]  /*5340*/  @P0 LDG.E.U16 R28, desc[UR6][R4.64] ;  /* 0x00000006041c0981 */ /* 0x0004e2000c1e1500 */
[----:B----4-:R-:W-:-:S04]  /*5350*/  IADD3 R6, P3, R164, UR60, RZ ;  /* 0x0000003ca4067c10 */ /* 0x010fc8000ff7e0ff */
[----:B------:R-:W-:Y:S02]  /*5360*/  IADD3.X R7, R165, UR61, RZ, P3, !PT ;  /* 0x0000003da5077c10 */ /* 0x000fe40009ffe4ff */
[----:B------:R-:W4:Y:S01]  /*5370*/  LDL.64 R164, [R1+0x1b0] ;  /* 0x0001b00001a47983 */ /* 0x000f220000100a00 */
[----:B------:R-:W-:-:S03]  /*5380*/  IADD3 R2, P2, R168, UR60, RZ ;  /* 0x0000003ca8027c10 */ /* 0x000fc6000ff5e0ff */
[----:B------:R-:W3:Y:S01]  /*5390*/  @P1 LDG.E.U16 R79, desc[UR6][R6.64] ;  /* 0x00000006064f1981 */ /* 0x000ee2000c1e1500 */
[----:B------:R-:W-:-:S03]  /*53a0*/  IADD3.X R3, R169, UR61, RZ, P2, !PT ;  /* 0x0000003da9037c10 */ /* 0x000fc600097fe4ff */
[----:B------:R-:W3:Y:S04]  /*53b0*/  LDL.64 R168, [R1+0x1a0] ;  /* 0x0001a00001a87983 */ /* 0x000ee80000100a00 */
[----:B------:R0:W3:Y:S01]  /*53c0*/  @P1 LDG.E.U16 R78, desc[UR6][R2.64] ;  /* 0x00000006024e1981 */ /* 0x0000e2000c1e1500 */
[----:B--2---:R-:W-:Y:S02]  /*53d0*/  IADD3 R4, P2, R166, UR60, RZ ;  /* 0x0000003ca6047c10 */ /* 0x004fe4000ff5e0ff */
[----:B0-----:R-:W-:-:S04]  /*53e0*/  IADD3 R2, P0, R172, UR60, RZ ;  /* 0x0000003cac027c10 */ /* 0x001fc8000ff1e0ff */
        /* <DEDUP_REMOVED lines=10> */
[----:B---3--:R-:W-:Y:S02]  /*5490*/  IADD3 R4, P1, R170, UR60, RZ ;  /* 0x0000003caa047c10 */ /* 0x008fe4000ff3e0ff */
[----:B------:R-:W-:Y:S01]  /*54a0*/  IADD3 R6, P2, R168, UR60, RZ ;  /* 0x0000003ca8067c10 */ /* 0x000fe2000ff5e0ff */
        /* <DEDUP_REMOVED lines=161> */
[----:B------:R4:W3:Y:S04]  /*5ec0*/  @P1 LDG.E.U16 R12, desc[UR6][R2.64] ;  /* 0x00000006020c1981 */ /* 0x0008e8000c1e1500 */
[----:B------:R-:W3:Y:S01]  /*5ed0*/  LDL.64 R168, [R1+0x310] ;  /* 0x0003100001a87983 */ /* 0x000ee20000100a00 */
[----:B------:R-:W-:-:S03]  /*5ee0*/  ISETP.GT.AND P0, PT, R0, 0x11, PT ;  /* 0x000000110000780c */ /* 0x000fc60003f04270 */
[----:B------:R2:W3:Y:S01]  /*5ef0*/  @P1 LDG.E.U16 R180, desc[UR6][R4.64] ;  /* 0x0000000604b41981 */ /* 0x0004e2000c1e1500 */
        /* <DEDUP_REMOVED lines=14> */
[----:B------:R-:W3:Y:S01]  /*5fe0*/  LDL.64 R170, [R1+0x328] ;  /* 0x0003280001aa7983 */ /* 0x000ee20000100a00 */
[----:B------:R-:W-:Y:S02]  /*5ff0*/  IADD3 R2, P2, R168, UR60, RZ ;  /* 0x0000003ca8027c10 */ /* 0x000fe4000ff5e0ff */
[----:B------:R-:W-:Y:S01]  /*6000*/  ISETP.GT.AND P1, PT, R0, 0x12, PT ;  /* 0x000000120000780c */ /* 0x000fe20003f24270 */
[----:B------:R-:W3:Y:S01]  /*6010*/  @P0 LDG.E.U16 R132, desc[UR6][R4.64] ;  /* 0x0000000604840981 */ /* 0x000ee2000c1e1500 */
[----:B------:R-:W-:-:S03]  /*6020*/  IADD3.X R3, R169, UR61, RZ, P2, !PT ;  /* 0x0000003da9037c10 */ /* 0x000fc600097fe4ff */
[----:B------:R-:W3:Y:S08]  /*6030*/  LDL.64 R168, [R1+0x320] ;  /* 0x0003200001a87983 */ /* 0x000ef00000100a00 */
[----:B------:R2:W3:Y:S01]  /*6040*/  @P1 LDG.E.U16 R147, desc[UR6][R2.64] ;  /* 0x0000000602931981 */ /* 0x0004e2000c1e1500 */
[----:B----4-:R-:W-:-:S04]  /*6050*/  IADD3 R6, P3, R164, UR60, RZ ;  /* 0x0000003ca4067c10 */ /* 0x010fc8000ff7e0ff */
[----:B------:R-:W-:Y:S02]  /*6060*/  IADD3.X R7, R165, UR61, RZ, P3, !PT ;  /* 0x0000003da5077c10 */ /* 0x000fe40009ffe4ff */
[----:B------:R-:W4:Y:S01]  /*6070*/  LDL.64 R164, [R1+0x330] ;  /* 0x0003300001a47983 */ /* 0x000f220000100a00 */
[----:B--2---:R-:W-:-:S03]  /*6080*/  IADD3 R2, P0, R172, UR60, RZ ;  /* 0x0000003cac027c10 */ /* 0x004fc6000ff1e0ff */
[----:B------:R-:W2:Y:S01]  /*6090*/  @P1 LDG.E.U16 R146, desc[UR6][R6.64] ;  /* 0x0000000606921981 */ /* 0x000ea2000c1e1500 */
[----:B------:R-:W-:-:S03]  /*60a0*/  IADD3.X R3, R173, UR61, RZ, P0, !PT ;  /* 0x0000003dad037c10 */ /* 0x000fc600087fe4ff */
[----:B------:R-:W2:Y:S04]  /*60b0*/  LDL.64 R172, [R1+0x338] ;  /* 0x0003380001ac7983 */ /* 0x000ea80000100a00 */
[----:B------:R-:W2:Y:S01]  /*60c0*/  @P1 LDG.E.U16 R145, desc[UR6][R2.64] ;  /* 0x0000000602911981 */ /* 0x000ea2000c1e1500 */
[----:B------:R-:W-:-:S04]  /*60d0*/  IADD3 R4, P2, R166, UR60, RZ ;  /* 0x0000003ca6047c10 */ /* 0x000fc8000ff5e0ff */
[----:B------:R-:W-:Y:S02]  /*60e0*/  IADD3.X R5, R167, UR61, RZ, P2, !PT ;  /* 0x0000003da7057c10 */ /* 0x000fe400097fe4ff */
[----:B------:R-:W2:Y:S04]  /*60f0*/  LDL.64 R166, [R1+0x350] ;  /* 0x0003500001a67983 */ /* 0x000ea80000100a00 */
[----:B------:R3:W2:Y:S02]  /*6100*/  @P1 LDG.E.U16 R148, desc[UR6][R4.64] ;  /* 0x0000000604941981 */ /* 0x0006a4000c1e1500 */
[----:B---3--:R-:W-:-:S04]  /*6110*/  IADD3 R4, P1, R170, UR60, RZ ;  /* 0x0000003caa047c10 */ /* 0x008fc8000ff3e0ff */
[----:B------:R-:W-:Y:S02]  /*6120*/  IADD3.X R5, R171, UR61, RZ, P1, !PT ;  /* 0x0000003dab057c10 */ /* 0x000fe40008ffe4ff */
[----:B------:R-:W3:Y:S01]  /*6130*/  LDL.64 R170, [R1+0x340] ;  /* 0x0003400001aa7983 */ /* 0x000ee20000100a00 */
[----:B----4-:R-:W-:-:S04]  /*6140*/  IADD3 R2, P2, R164, UR60, RZ ;  /* 0x0000003ca4027c10 */ /* 0x010fc8000ff5e0ff */
[----:B------:R-:W-:Y:S02]  /*6150*/  IADD3.X R3, R165, UR61, RZ, P2, !PT ;  /* 0x0000003da5037c10 */ /* 0x000fe400097fe4ff */
[----:B------:R-:W4:Y:S01]  /*6160*/  LDL.64 R164, [R1+0x348] ;  /* 0x0003480001a47983 */ /* 0x000f220000100a00 */
[----:B------:R-:W-:-:S04]  /*6170*/  IADD3 R6, P2, R168, UR60, RZ ;  /* 0x0000003ca8067c10 */ /* 0x000fc8000ff5e0ff */
[----:B------:R-:W-:Y:S02]  /*6180*/  IADD3.X R7, R169, UR61, RZ, P2, !PT ;  /* 0x0000003da9077c10 */ /* 0x000fe400097fe4ff */
[----:B------:R-:W4:Y:S01]  /*6190*/  LDL.64 R168, [R1+0x358] ;  /* 0x0003580001a87983 */ /* 0x000f220000100a00 */
[C---:B------:R-:W-:Y:S02]  /*61a0*/  ISETP.GT.AND P0, PT, R0.reuse, 0x13, PT ;  /* 0x000000130000780c */ /* 0x040fe40003f04270 */
[----:B------:R-:W-:-:S11]  /*61b0*/  ISETP.GT.AND P1, PT, R0, 0x14, PT ;  /* 0x000000140000780c */ /* 0x000fd60003f24270 */
[----:B------:R2:W4:Y:S04]  /*61c0*/  @P0 LDG.E.U16 R98, desc[UR6][R4.64] ;  /* 0x0000000604620981 */ /* 0x000528000c1e1500 */
[----:B------:R0:W4:Y:S04]  /*61d0*/  @P0 LDG.E.U16 R99, desc[UR6][R2.64] ;  /* 0x0000000602630981 */ /* 0x000128000c1e1500 */
[----:B------:R-:W4:Y:S01]  /*61e0*/  @P0 LDG.E.U16 R97, desc[UR6][R6.64] ;  /* 0x0000000606610981 */ /* 0x000f22000c1e1500 */
[----:B--2---:R-:W-:-:S04]  /*61f0*/  IADD3 R4, P3, R172, UR60, RZ ;  /* 0x0000003cac047c10 */ /* 0x004fc8000ff7e0ff */
[----:B------:R-:W-:Y:S02]  /*6200*/  IADD3.X R5, R173, UR61, RZ, P3, !PT ;  /* 0x0000003dad057c10 */ /* 0x000fe40009ffe4ff */
[----:B0-----:R-:W-:Y:S01]  /*6210*/  IADD3 R2, P2, R166, UR60, RZ ;  /* 0x0000003ca6027c10 */ /* 0x001fe2000ff5e0ff */
[----:B------:R-:W2:Y:S03]  /*6220*/  LDL.64 R172, [R1+0x360] ;  /* 0x0003600001ac7983 */ /* 0x000ea60000100a00 */
[----:B------:R-:W-:Y:S01]  /*6230*/  IADD3.X R3, R167, UR61, RZ, P2, !PT ;  /* 0x0000003da7037c10 */ /* 0x000fe200097fe4ff */
[----:B------:R-:W2:Y:S04]  /*6240*/  @P0 LDG.E.U16 R100, desc[UR6][R4.64] ;  /* 0x0000000604640981 */ /* 0x000ea8000c1e1500 */
[----:B------:R3:W2:Y:S04]  /*6250*/  @P1 LDG.E.U16 R115, desc[UR6][R2.64] ;  /* 0x0000000602731981 */ /* 0x0006a8000c1e1500 */
[----:B------:R-:W2:Y:S01]  /*6260*/  LDL.64 R166, [R1+0x370] ;  /* 0x0003700001a67983 */ /* 0x000ea20000100a00 */
[----:B---3--:R-:W-:-:S04]  /*6270*/  IADD3 R2, P0, R170, UR60, RZ ;  /* 0x0000003caa027c10 */ /* 0x008fc8000ff1e0ff */
[----:B------:R-:W-:Y:S02]  /*6280*/  IADD3.X R3, R171, UR61, RZ, P0, !PT ;  /* 0x0000003dab037c10 */ /* 0x000fe400087fe4ff */
[----:B------:R-:W3:Y:S01]  /*6290*/  LDL.64 R170, [R1+0x378] ;  /* 0x0003780001aa7983 */ /* 0x000ee20000100a00 */
[----:B----4-:R-:W-:-:S03]  /*62a0*/  IADD3 R6, P3, R164, UR60, RZ ;  /* 0x0000003ca4067c10 */ /* 0x010fc6000ff7e0ff */
[----:B------:R2:W4:Y:S01]  /*62b0*/  @P1 LDG.E.U16 R113, desc[UR6][R2.64] ;  /* 0x0000000602711981 */ /* 0x000522000c1e1500 */
[----:B------:R-:W-:-:S03]  /*62c0*/  IADD3.X R7, R165, UR61, RZ, P3, !PT ;  /* 0x0000003da5077c10 */ /* 0x000fc60009ffe4ff */
[----:B------:R-:W3:Y:S01]  /*62d0*/  LDL.64 R164, [R1+0x368] ;  /* 0x0003680001a47983 */ /* 0x000ee20000100a00 */
[----:B------:R-:W-:Y:S02]  /*62e0*/  IADD3 R4, P2, R168, UR60, RZ ;  /* 0x0000003ca8047c10 */ /* 0x000fe4000ff5e0ff */
[----:B------:R-:W-:Y:S01]  /*62f0*/  ISETP.GT.AND P0, PT, R0, 0x15, PT ;  /* 0x000000150000780c */ /* 0x000fe20003f04270 */
[----:B------:R0:W4:Y:S01]  /*6300*/  @P1 LDG.E.U16 R114, desc[UR6][R6.64] ;  /* 0x0000000606721981 */ /* 0x000122000c1e1500 */
[----:B------:R-:W-:-:S03]  /*6310*/  IADD3.X R5, R169, UR61, RZ, P2, !PT ;  /* 0x0000003da9057c10 */ /* 0x000fc600097fe4ff */
[----:B------:R-:W4:Y:S04]  /*6320*/  LDL.64 R168, [R1+0x390] ;  /* 0x0003900001a87983 */ /* 0x000f280000100a00 */
[----:B------:R3:W4:Y:S01]  /*6330*/  @P1 LDG.E.U16 R116, desc[UR6][R4.64] ;  /* 0x0000000604741981 */ /* 0x000722000c1e1500 */
[----:B--2---:R-:W-:-:S04]  /*6340*/  IADD3 R2, P2, R166, UR60, RZ ;  /* 0x0000003ca6027c10 */ /* 0x004fc8000ff5e0ff */
[----:B------:R-:W-:Y:S02]  /*6350*/  IADD3.X R3, R167, UR61, RZ, P2, !PT ;  /* 0x0000003da7037c10 */ /* 0x000fe400097fe4ff */
[----:B------:R-:W2:Y:S01]  /*6360*/  LDL.64 R166, [R1+0x388] ;  /* 0x0003880001a67983 */ /* 0x000ea20000100a00 */
[----:B0-----:R-:W-:-:S03]  /*6370*/  IADD3 R6, P2, R172, UR60, RZ ;  /* 0x0000003cac067c10 */ /* 0x001fc6000ff5e0ff */
[----:B------:R4:W2:Y:S01]  /*6380*/  @P0 LDG.E.U16 R86, desc[UR6][R2.64] ;  /* 0x0000000602560981 */ /* 0x0008a2000c1e1500 */
[----:B------:R-:W-:-:S05]  /*6390*/  IADD3.X R7, R173, UR61, RZ, P2, !PT ;  /* 0x0000003dad077c10 */ /* 0x000fca00097fe4ff */
[----:B------:R-:W2:Y:S01]  /*63a0*/  @P0 LDG.E.U16 R33, desc[UR6][R6.64] ;  /* 0x0000000606210981 */ /* 0x000ea2000c1e1500 */
[----:B---3--:R-:W-:-:S04]  /*63b0*/  IADD3 R4, P1, R164, UR60, RZ ;  /* 0x0000003ca4047c10 */ /* 0x008fc8000ff3e0ff */
[----:B------:R-:W-:Y:S02]  /*63c0*/  IADD3.X R5, R165, UR61, RZ, P1, !PT ;  /* 0x0000003da5057c10 */ /* 0x000fe40008ffe4ff */
[----:B------:R-:W3:Y:S04]  /*63d0*/  LDL.LU.64 R164, [R1+0x8b0] ;  /* 0x0008b00001a47983 */ /* 0x000ee80000300a00 */
[----:B------:R0:W3:Y:S01]  /*63e0*/  @P0 LDG.E.U16 R87, desc[UR6][R4.64] ;  /* 0x0000000604570981 */ /* 0x0000e2000c1e1500 */
[----:B----4-:R-:W-:-:S03]  /*63f0*/  IADD3 R2, P2, R168, UR60, RZ ;  /* 0x0000003ca8027c10 */ /* 0x010fc6000ff5e0ff */
[----:B------:R-:W4:Y:S01]  /*6400*/  LDL.64 R172, [R1+0x398] ;  /* 0x0003980001ac7983 */ /* 0x000f220000100a00 */
[----:B0-----:R-:W-:-:S04]  /*6410*/  IADD3 R4, P3, R170, UR60, RZ ;  /* 0x0000003caa047c10 */ /* 0x001fc8000ff7e0ff */
[----:B------:R-:W-:Y:S02]  /*6420*/  IADD3.X R5, R171, UR61, RZ, P3, !PT ;  /* 0x0000003dab057c10 */ /* 0x000fe40009ffe4ff */
[----:B------:R-:W-:Y:S01]  /*6430*/  IADD3.X R3, R169, UR61, RZ, P2, !PT ;  /* 0x0000003da9037c10 */ /* 0x000fe200097fe4ff */
[----:B------:R-:W3:Y:S04]  /*6440*/  LDL.64 R170, [R1+0x3a8] ;  /* 0x0003a80001aa7983 */ /* 0x000ee80000100a00 */
[----:B------:R-:W3:Y:S04]  /*6450*/  @P0 LDG.E.U16 R85, desc[UR6][R4.64] ;  /* 0x0000000604550981 */ /* 0x000ee8000c1e1500 */
[----:B------:R-:W3:Y:S04]  /*6460*/  LDL.64 R168, [R1+0x3b0] ;  /* 0x0003b00001a87983 */ /* 0x000ee80000100a00 */
[----:B------:R-:W4:Y:S01]  /*6470*/  LDL.64 R4, [R1+0x380] ;  /* 0x0003800001047983 */ /* 0x000f220000100a00 */
[----:B------:R-:W-:-:S02]  /*6480*/  ISETP.GT.AND P1, PT, R0, 0x16, PT ;  /* 0x000000160000780c */ /* 0x000fc40003f24270 */
[----:B--2---:R-:W-:-:S04]  /*6490*/  IADD3 R6, P3, R166, UR60, RZ ;  /* 0x0000003ca6067c10 */ /* 0x004fc8000ff7e0ff */
[----:B------:R-:W-:-:S07]  /*64a0*/  IADD3.X R7, R167, UR61, RZ, P3, !PT ;  /* 0x0000003da7077c10 */ /* 0x000fce0009ffe4ff */
[----:B------:R-:W2:Y:S04]  /*64b0*/  @P1 LDG.E.U16 R70, desc[UR6][R2.64] ;  /* 0x0000000602461981 */ /* 0x000ea8000c1e1500 */
[----:B------:R-:W2:Y:S04]  /*64c0*/  LDL.64 R166, [R1+0x3a0] ;  /* 0x0003a00001a67983 */ /* 0x000ea80000100a00 */
[----:B------:R4:W2:Y:S02]  /*64d0*/  @P1 LDG.E.U16 R71, desc[UR6][R6.64] ;  /* 0x0000000606471981 */ /* 0x0008a4000c1e1500 */
[----:B----4-:R-:W-:Y:S01]  /*64e0*/  IMAD.MOV.U32 R7, RZ, RZ, R5 ;  /* 0x000000ffff077224 */ /* 0x010fe200078e0005 */
[----:B------:R-:W-:Y:S01]  /*64f0*/  IADD3 R2, P0, R4, UR60, RZ ;  /* 0x0000003c04027c10 */ /* 0x000fe2000ff1e0ff */
[----:B------:R-:W-:Y:S01]  /*6500*/  IMAD.MOV.U32 R6, RZ, RZ, R4 ;  /* 0x000000ffff067224 */ /* 0x000fe200078e0004 */
[----:B------:R-:W-:-:S02]  /*6510*/  IADD3 R4, P2, R172, UR60, RZ ;  /* 0x0000003cac047c10 */ /* 0x000fc4000ff5e0ff */
[----:B------:R-:W-:Y:S02]  /*6520*/  IADD3.X R3, R7, UR61, RZ, P0, !PT ;  /* 0x0000003d07037c10 */ /* 0x000fe400087fe4ff */
[----:B------:R-:W-:Y:S02]  /*6530*/  IADD3.X R5, R173, UR61, RZ, P2, !PT ;  /* 0x0000003dad057c10 */ /* 0x000fe400097fe4ff */
[----:B------:R-:W4:Y:S04]  /*6540*/  LDL.64 R172, [R1+0x3b8] ;  /* 0x0003b80001ac7983 */ /* 0x000f280000100a00 */
[----:B------:R3:W4:Y:S01]  /*6550*/  @P1 LDG.E.U16 R72, desc[UR6][R2.64] ;  /* 0x0000000602481981 */ /* 0x000722000c1e1500 */
[----:B------:R-:W-:-:S03]  /*6560*/  ISETP.GT.AND P0, PT, R0, 0x17, PT ;  /* 0x000000170000780c */ /* 0x000fc60003f04270 */
[----:B------:R0:W4:Y:S01]  /*6570*/  @P1 LDG.E.U16 R69, desc[UR6][R4.64] ;  /* 0x0000000604451981 */ /* 0x000122000c1e1500 */
[----:B---3--:R-:W-:-:S04]  /*6580*/  IADD3 R2, P2, R168, UR60, RZ ;  /* 0x0000003ca8027c10 */ /* 0x008fc8000ff5e0ff */
[----:B------:R-:W-:Y:S02]  /*6590*/  IADD3.X R3, R169, UR61, RZ, P2, !PT ;  /* 0x0000003da9037c10 */ /* 0x000fe400097fe4ff */
[----:B------:R-:W3:Y:S01]  /*65a0*/  LDL.64 R168, [R1+0x3d0] ;  /* 0x0003d00001a87983 */ /* 0x000ee20000100a00 */
[----:B0-----:R-:W-:Y:S02]  /*65b0*/  IADD3 R4, P1, R170, UR60, RZ ;  /* 0x0000003caa047c10 */ /* 0x001fe4000ff3e0ff */
[----:B--2---:R-:W-:Y:S01]  /*65c0*/  IADD3 R6, P2, R166, UR60, RZ ;  /* 0x0000003ca6067c10 */ /* 0x004fe2000ff5e0ff */
[----:B------:R4:W2:Y:S01]  /*65d0*/  @P0 LDG.E.U16 R35, desc[UR6][R2.64] ;  /* 0x0000000602230981 */ /* 0x0008a2000c1e1500 */
[----:B------:R-:W-:-:S03]  /*65e0*/  IADD3.X R5, R171, UR61, RZ, P1, !PT ;  /* 0x0000003dab057c10 */ /* 0x000fc60008ffe4ff */
[----:B------:R-:W2:Y:S01]  /*65f0*/  LDL.64 R170, [R1+0x3c8] ;  /* 0x0003c80001aa7983 */ /* 0x000ea20000100a00 */
[----:B------:R-:W-:-:S03]  /*6600*/  IADD3.X R7, R167, UR61, RZ, P2, !PT ;  /* 0x0000003da7077c10 */ /* 0x000fc600097fe4ff */
[----:B------:R-:W2:Y:S04]  /*6610*/  LDL.LU.64 R166, [R1+0x8a8] ;  /* 0x0008a80001a67983 */ /* 0x000ea80000300a00 */
[----:B------:R-:W2:Y:S01]  /*6620*/  @P0 LDG.E.U16 R56, desc[UR6][R6.64] ;  /* 0x0000000606380981 */ /* 0x000ea2000c1e1500 */
[----:B------:R-:W-:-:S03]  /*6630*/  ISETP.GT.AND P2, PT, R0, 0x18, PT ;  /* 0x000000180000780c */ /* 0x000fc60003f44270 */
[----:B------:R3:W2:Y:S04]  /*6640*/  @P0 LDG.E.U16 R34, desc[UR6][R4.64] ;  /* 0x0000000604220981 */ /* 0x0006a8000c1e1500 */
[----:B------:R-:W2:Y:S01]  /*6650*/  LDL.64 R6, [R1+0x3c0] ;  /* 0x0003c00001067983 */ /* 0x000ea20000100a00 */
[----:B----4-:R-:W-:-:S04]  /*6660*/  IADD3 R2, P1, R172, UR60, RZ ;  /* 0x0000003cac027c10 */ /* 0x010fc8000ff3e0ff */
[----:B------:R-:W-:Y:S02]  /*6670*/  IADD3.X R3, R173, UR61, RZ, P1, !PT ;  /* 0x0000003dad037c10 */ /* 0x000fe40008ffe4ff */
[----:B------:R-:W4:Y:S04]  /*6680*/  LDL.64 R172, [R1+0x3d8] ;  /* 0x0003d80001ac7983 */ /* 0x000f280000100a00 */
[----:B------:R2:W4:Y:S01]  /*6690*/  @P0 LDG.E.U16 R36, desc[UR6][R2.64] ;  /* 0x0000000602240981 */ /* 0x000522000c1e1500 */
[----:B---3--:R-:W-:-:S04]  /*66a0*/  IADD3 R4, P1, R168, UR60, RZ ;  /* 0x0000003ca8047c10 */ /* 0x008fc8000ff3e0ff */
[----:B------:R-:W-:Y:S02]  /*66b0*/  IADD3.X R5, R169, UR61, RZ, P1, !PT ;  /* 0x0000003da9057c10 */ /* 0x000fe40008ffe4ff */
[----:B------:R-:W3:Y:S04]  /*66c0*/  LDL.LU.64 R168, [R1+0x8a0] ;  /* 0x0008a00001a87983 */ /* 0x000ee80000300a00 */
[----:B------:R-:W3:Y:S04]  /*66d0*/  @P2 LDG.E.U16 R183, desc[UR6][R4.64] ;  /* 0x0000000604b72981 */ /* 0x000ee8000c1e1500 */
[----:B------:R-:W3:Y:S01]  /*66e0*/  LDL.64 R4, [R1+0x3f0] ;  /* 0x0003f00001047983 */ /* 0x000ee20000100a00 */
[----:B--2---:R-:W-:-:S04]  /*66f0*/  IADD3 R2, P0, R170, UR60, RZ ;  /* 0x0000003caa027c10 */ /* 0x004fc8000ff1e0ff */
[----:B------:R-:W-:Y:S02]  /*6700*/  IADD3.X R3, R171, UR61, RZ, P0, !PT ;  /* 0x0000003dab037c10 */ /* 0x000fe400087fe4ff */
[----:B------:R-:W2:Y:S04]  /*6710*/  LDL.64 R170, [R1+0x3e8] ;  /* 0x0003e80001aa7983 */ /* 0x000ea80000100a00 */
[----:B------:R0:W2:Y:S02]  /*6720*/  @P2 LDG.E.U16 R182, desc[UR6][R2.64] ;  /* 0x0000000602b62981 */ /* 0x0000a4000c1e1500 */
[----:B0-----:R-:W-:-:S04]  /*6730*/  IADD3 R2, P0, R6, UR60, RZ ;  /* 0x0000003c06027c10 */ /* 0x001fc8000ff1e0ff */
[----:B------:R-:W-:Y:S02]  /*6740*/  IADD3.X R3, R7, UR61, RZ, P0, !PT ;  /* 0x0000003d07037c10 */ /* 0x000fe400087fe4ff */
[----:B------:R-:W2:Y:S04]  /*6750*/  LDL.64 R6, [R1+0x3e0] ;  /* 0x0003e00001067983 */ /* 0x000ea80000100a00 */
[----:B------:R4:W2:Y:S02]  /*6760*/  @P2 LDG.E.U16 R181, desc[UR6][R2.64] ;  /* 0x0000000602b52981 */ /* 0x0008a4000c1e1500 */
[----:B----4-:R-:W-:-:S04]  /*6770*/  IADD3 R2, P0, R172, UR60, RZ ;  /* 0x0000003cac027c10 */ /* 0x010fc8000ff1e0ff */
[----:B------:R-:W-:Y:S02]  /*6780*/  IADD3.X R3, R173, UR61, RZ, P0, !PT ;  /* 0x0000003dad037c10 */ /* 0x000fe400087fe4ff */
[----:B------:R-:W4:Y:S04]  /*6790*/  LDL.64 R172, [R1+0x3f8] ;  /* 0x0003f80001ac7983 */ /* 0x000f280000100a00 */
[----:B------:R3:W4:Y:S02]  /*67a0*/  @P2 LDG.E.U16 R120, desc[UR6][R2.64] ;  /* 0x0000000602782981 */ /* 0x000724000c1e1500 */
[----:B---3--:R-:W-:-:S04]  /*67b0*/  IADD3 R2, P0, R4, UR60, RZ ;  /* 0x0000003c04027c10 */ /* 0x008fc8000ff1e0ff */
[----:B------:R-:W-:Y:S02]  /*67c0*/  IADD3.X R3, R5, UR61, RZ, P0, !PT ;  /* 0x0000003d05037c10 */ /* 0x000fe400087fe4ff */
[----:B------:R-:W3:Y:S01]  /*67d0*/  LDL.64 R4, [R1+0x410] ;  /* 0x0004100001047983 */ /* 0x000ee20000100a00 */
[----:B------:R-:W-:-:S13]  /*67e0*/  ISETP.GT.AND P1, PT, R0, 0x19, PT ;  /* 0x000000190000780c */ /* 0x000fda0003f24270 */
[----:B------:R2:W3:Y:S02]  /*67f0*/  @P1 LDG.E.U16 R135, desc[UR6][R2.64] ;  /* 0x0000000602871981 */ /* 0x0004e4000c1e1500 */
        /* <DEDUP_REMOVED lines=87> */
[----:B------:R-:W-:Y:S01]  /*6d70*/  ISETP.GT.AND P2, PT, R0, 0x1, PT ;  /* 0x000000010000780c */ /* 0x000fe20003f44270 */
[----:B------:R-:W2:Y:S04]  /*6d80*/  LDL.LU.64 R170, [R1+0x898] ;  /* 0x0008980001aa7983 */ /* 0x000ea80000300a00 */
[----:B------:R0:W2:Y:S02]  /*6d90*/  @P1 LDG.E.U16 R67, desc[UR6][R2.64] ;  /* 0x0000000602431981 */ /* 0x0000a4000c1e1500 */
[----:B0-----:R-:W-:Y:S02]  /*6da0*/  IADD3 R2, P0, R6, UR60, RZ ;  /* 0x0000003c06027c10 */ /* 0x001fe4000ff1e0ff */
[----:B------:R-:W0:Y:S02]  /*6db0*/  LDC R6, c[0x0][0x238] ;  /* 0x00008e00ff067b82 */ /* 0x000e240000000800 */
[----:B------:R-:W-:-:S05]  /*6dc0*/  IADD3.X R3, R7, UR61, RZ, P0, !PT ;  /* 0x0000003d07037c10 */ /* 0x000fca00087fe4ff */
[----:B------:R4:W2:Y:S02]  /*6dd0*/  @P1 LDG.E.U16 R68, desc[UR6][R2.64] ;  /* 0x0000000602441981 */ /* 0x0008a4000c1e1500 */
[----:B----4-:R-:W-:-:S04]  /*6de0*/  IADD3 R2, P0, R172, UR60, RZ ;  /* 0x0000003cac027c10 */ /* 0x010fc8000ff1e0ff */
[----:B------:R-:W-:Y:S02]  /*6df0*/  IADD3.X R3, R173, UR61, RZ, P0, !PT ;  /* 0x0000003dad037c10 */ /* 0x000fe400087fe4ff */
[----:B------:R-:W-:Y:S01]  /*6e00*/  ISETP.GT.AND P0, PT, R0, 0x1f, PT ;  /* 0x0000001f0000780c */ /* 0x000fe20003f04270 */
[----:B------:R-:W4:Y:S04]  /*6e10*/  LDL.LU.64 R172, [R1+0x890] ;  /* 0x0008900001ac7983 */ /* 0x000f280000300a00 */
[----:B------:R3:W4:Y:S02]  /*6e20*/  @P1 LDG.E.U16 R65, desc[UR6][R2.64] ;  /* 0x0000000602411981 */ /* 0x000724000c1e1500 */
[----:B---3--:R-:W-:-:S04]  /*6e30*/  IADD3 R2, P1, R4, UR60, RZ ;  /* 0x0000003c04027c10 */ /* 0x008fc8000ff3e0ff */
[----:B------:R-:W-:-:S05]  /*6e40*/  IADD3.X R3, R5, UR61, RZ, P1, !PT ;  /* 0x0000003d05037c10 */ /* 0x000fca0008ffe4ff */
[----:B------:R0:W3:Y:S02]  /*6e50*/  @P0 LDG.E.U16 R37, desc[UR6][R2.64] ;  /* 0x0000000602250981 */ /* 0x0000e4000c1e1500 */
[----:B0-----:R-:W-:-:S03]  /*6e60*/  IMAD.WIDE R2, R6, 0x2, R250 ;  /* 0x0000000206027825 */ /* 0x001fc600078e02fa */
[----:B------:R-:W-:-:S04]  /*6e70*/  IADD3 R2, P1, R2, UR60, RZ ;  /* 0x0000003c02027c10 */ /* 0x000fc8000ff3e0ff */
[----:B------:R-:W-:-:S05]  /*6e80*/  IADD3.X R3, R3, UR61, RZ, P1, !PT ;  /* 0x0000003d03037c10 */ /* 0x000fca0008ffe4ff */
[----:B------:R0:W2:Y:S02]  /*6e90*/  @P2 LDG.E.U16 R123, desc[UR6][R2.64] ;  /* 0x00000006027b2981 */ /* 0x0000a4000c1e1500 */
[----:B0-----:R-:W-:-:S03]  /*6ea0*/  IMAD.WIDE R2, R6, 0x2, R248 ;  /* 0x0000000206027825 */ /* 0x001fc600078e02f8 */
[----:B------:R-:W-:-:S04]  /*6eb0*/  IADD3 R2, P1, R2, UR60, RZ ;  /* 0x0000003c02027c10 */ /* 0x000fc8000ff3e0ff */
[----:B------:R-:W-:-:S05]  /*6ec0*/  IADD3.X R3, R3, UR61, RZ, P1, !PT ;  /* 0x0000003d03037c10 */ /* 0x000fca0008ffe4ff */
[----:B------:R0:W4:Y:S02]  /*6ed0*/  @P2 LDG.E.U16 R122, desc[UR6][R2.64] ;  /* 0x00000006027a2981 */ /* 0x000124000c1e1500 */
[----:B0-----:R-:W-:Y:S02]  /*6ee0*/  IMAD.WIDE R2, R6, 0x2, R174 ;  /* 0x0000000206027825 */ /* 0x001fe400078e02ae */
[----:B------:R-:W3:Y:S01]  /*6ef0*/  LDL.LU.64 R174, [R1+0x888] ;  /* 0x0008880001ae7983 */ /* 0x000ee20000300a00 */
[----:B------:R-:W-:-:S04]  /*6f00*/  IADD3 R4, P1, R2, UR60, RZ ;  /* 0x0000003c02047c10 */ /* 0x000fc8000ff3e0ff */
[----:B------:R-:W-:Y:S01]  /*6f10*/  IADD3.X R5, R3, UR61, RZ, P1, !PT ;  /* 0x0000003d03057c10 */ /* 0x000fe20008ffe4ff */
[----:B------:R-:W-:-:S04]  /*6f20*/  IMAD.WIDE R2, R6, 0x2, R176 ;  /* 0x0000000206027825 */ /* 0x000fc800078e02b0 */
[----:B------:R0:W2:Y:S01]  /*6f30*/  @P2 LDG.E.U16 R121, desc[UR6][R4.64] ;  /* 0x0000000604792981 */ /* 0x0000a2000c1e1500 */
[----:B------:R-:W-:-:S04]  /*6f40*/  IADD3 R2, P1, R2, UR60, RZ ;  /* 0x0000003c02027c10 */ /* 0x000fc8000ff3e0ff */
[----:B------:R-:W-:Y:S01]  /*6f50*/  IADD3.X R3, R3, UR61, RZ, P1, !PT ;  /* 0x0000003d03037c10 */ /* 0x000fe20008ffe4ff */
[----:B0-----:R-:W-:-:S04]  /*6f60*/  IMAD R4, R6, 0x1f, RZ ;  /* 0x0000001f06047824 */ /* 0x001fc800078e02ff */
[----:B------:R0:W3:Y:S02]  /*6f70*/  @P2 LDG.E.U16 R124, desc[UR6][R2.64] ;  /* 0x00000006027c2981 */ /* 0x0000e4000c1e1500 */
[----:B0-----:R-:W-:-:S03]  /*6f80*/  IMAD.WIDE R2, R4, 0x2, R248 ;  /* 0x0000000204027825 */ /* 0x001fc600078e02f8 */
[----:B------:R-:W-:Y:S01]  /*6f90*/  IADD3 R2, P1, R2, UR60, RZ ;  /* 0x0000003c02027c10 */ /* 0x000fe2000ff3e0ff */
[----:B------:R0:W-:Y:S03]  /*6fa0*/  STL.64 [R1+0x638], R248 ;  /* 0x000638f801007387 */ /* 0x0001e60000100a00 */
[----:B------:R-:W-:-:S05]  /*6fb0*/  IADD3.X R3, R3, UR61, RZ, P1, !PT ;  /* 0x0000003d03037c10 */ /* 0x000fca0008ffe4ff */
[----:B------:R1:W3:Y:S01]  /*6fc0*/  @P0 LDG.E.U16 R38, desc[UR6][R2.64] ;  /* 0x0000000602260981 */ /* 0x0002e2000c1e1500 */
[----:B0-----:R-:W0:Y:S01]  /*6fd0*/  S2R R249, SR_TID.X ;  /* 0x0000000000f97919 */ /* 0x001e220000002100 */
[----:B-1----:R-:W-:-:S03]  /*6fe0*/  IMAD.WIDE R2, R4, 0x2, R250 ;  /* 0x0000000204027825 */ /* 0x002fc600078e02fa */
[----:B------:R-:W-:-:S04]  /*6ff0*/  IADD3 R2, P1, R2, UR60, RZ ;  /* 0x0000003c02027c10 */ /* 0x000fc8000ff3e0ff */
[----:B------:R-:W-:-:S05]  /*7000*/  IADD3.X R3, R3, UR61, RZ, P1, !PT ;  /* 0x0000003d03037c10 */ /* 0x000fca0008ffe4ff */
[----:B------:R1:W3:Y:S02]  /*7010*/  @P0 LDG.E.U16 R39, desc[UR6][R2.64] ;  /* 0x0000000602270981 */ /* 0x0002e4000c1e1500 */
[----:B-1----:R-:W-:-:S03]  /*7020*/  IMAD.WIDE R2, R4, 0x2, R176 ;  /* 0x0000000204027825 */ /* 0x002fc600078e02b0 */
[----:B------:R-:W-:-:S04]  /*7030*/  IADD3 R2, P1, R2, UR60, RZ ;  /* 0x0000003c02027c10 */ /* 0x000fc8000ff3e0ff */
[----:B------:R-:W-:-:S05]  /*7040*/  IADD3.X R3, R3, UR61, RZ, P1, !PT ;  /* 0x0000003d03037c10 */ /* 0x000fca0008ffe4ff */
[----:B------:R0:W3:Y:S04]  /*7050*/  @P0 LDG.E.U16 R40, desc[UR6][R2.64] ;  /* 0x0000000602280981 */ /* 0x0000e8000c1e1500 */
[----:B------:R-:W-:Y:S04]  /*7060*/  STL.64 [R1+0x640], R250 ;  /* 0x000640fa01007387 */ /* 0x000fe80000100a00 */
[----:B------:R-:W3:Y:S01]  /*7070*/  LDL.LU.64 R176, [R1+0x880] ;  /* 0x0008800001b07983 */ /* 0x000ee20000300a00 */
[----:B0-----:R-:W-:-:S04]  /*7080*/  LOP3.LUT R2, R249, 0x1f, RZ, 0xc0, !PT ;  /* 0x0000001ff9027812 */ /* 0x001fc800078ec0ff */
[----:B------:R-:W-:Y:S02]  /*7090*/  ISETP.GE.AND P0, PT, R2, R0, PT ;  /* 0x000000000200720c */ /* 0x000fe40003f06270 */
[----:B------:R-:W4:Y:S01]  /*70a0*/  LDL.LU R2, [R1+0x80] ;  /* 0x0000800001027983 */ /* 0x000f220000300800 */
[----:B------:R-:W0:Y:S01]  /*70b0*/  S2R R6, SR_TID.X ;  /* 0x0000000000067919 */ /* 0x000e220000002100 */
[----:B------:R-:W-:-:S04]  /*70c0*/  LOP3.LUT R18, R19, R18, RZ, 0x3c, !PT ;  /* 0x0000001213127212 */ /* 0x000fc800078e3cff */
[----:B------:R-:W-:-:S05]  /*70d0*/  LOP3.LUT R19, R19, R18, RZ, 0x3c, !PT ;  /* 0x0000001213137212 */ /* 0x000fca00078e3cff */
[----:B------:R1:W-:Y:S01]  /*70e0*/  STL.64 [R1+0xc0], R18 ;  /* 0x0000c01201007387 */ /* 0x0003e20000100a00 */
[----:B0-----:R-:W-:-:S05]  /*70f0*/  LOP3.LUT R3, R6, 0x1f, RZ, 0xc0, !PT ;  /* 0x0000001f06037812 */ /* 0x001fca00078ec0ff */
[----:B------:R-:W-:-:S04]  /*7100*/  IMAD R3, R3, UR12, RZ ;  /* 0x0000000c03037c24 */ /* 0x000fc8000f8e02ff */
[----:B------:R-:W-:Y:S01]  /*7110*/  IMAD.WIDE R4, R3, 0x2, R18 ;  /* 0x0000000203047825 */ /* 0x000fe200078e0212 */
[----:B------:R-:W-:Y:S03]  /*7120*/  BAR.SYNC.DEFER_BLOCKING 0x0 ;  /* 0x0000000000007b1d */ /* 0x000fe60000010000 */
[----:B-1----:R-:W-:Y:S02]  /*7130*/  IMAD.MOV.U32 R18, RZ, RZ, R21 ;  /* 0x000000ffff127224 */ /* 0x002fe400078e0015 */
[----:B------:R-:W-:-:S05]  /*7140*/  IMAD.MOV.U32 R19, RZ, RZ, R20 ;  /* 0x000000ffff137224 */ /* 0x000fca00078e0014 */
[----:B------:R0:W-:Y:S01]  /*7150*/  STL.64 [R1+0xc8], R18 ;  /* 0x0000c81201007387 */ /* 0x0001e20000100a00 */
[----:B------:R-:W-:-:S03]  /*7160*/  IMAD.MOV.U32 R21, RZ, RZ, R252 ;  /* 0x000000ffff157224 */ /* 0x000fc600078e00fc */
[----:B------:R-:W2:Y:S04]  /*7170*/  LDL.LU R7, [R1+0x90] ;  /* 0x0000900001077983 */ /* 0x000ea80000300800 */
[----:B------:R1:W3:Y:S02]  /*7180*/  @!P0 LDG.E.U16 R49, desc[UR6][R4.64] ;  /* 0x0000000604318981 */ /* 0x0002e4000c1e1500 */
[----:B-1----:R-:W-:-:S04]  /*7190*/  IMAD.WIDE R4, R3, 0x2, R18 ;  /* 0x0000000203047825 */ /* 0x002fc800078e0212 */
[----:B0-----:R-:W-:Y:S01]  /*71a0*/  IMAD.MOV.U32 R18, RZ, RZ, R23 ;  /* 0x000000ffff127224 */ /* 0x001fe200078e0017 */
[----:B------:R0:W3:Y:S01]  /*71b0*/  @!P0 LDG.E.U16 R41, desc[UR6][R4.64] ;  /* 0x0000000604298981 */ /* 0x0000e2000c1e1500 */
[----:B------:R-:W-:Y:S02]  /*71c0*/  IMAD.MOV.U32 R19, RZ, RZ, R22 ;  /* 0x000000ffff137224 */ /* 0x000fe400078e0016 */
[----:B0-----:R-:W-:-:S03]  /*71d0*/  IMAD.WIDE R4, R3, 0x2, R18 ;  /* 0x0000000203047825 */ /* 0x001fc600078e0212 */
[----:B------:R0:W-:Y:S04]  /*71e0*/  STL.64 [R1+0xd0], R18 ;  /* 0x0000d01201007387 */ /* 0x0001e80000100a00 */
[----:B------:R1:W3:Y:S04]  /*71f0*/  @!P0 LDG.E.U16 R48, desc[UR6][R4.64] ;  /* 0x0000000604308981 */ /* 0x0002e8000c1e1500 */
[----:B0-----:R-:W3:Y:S04]  /*7200*/  LDL.LU R19, [R1+0x94] ;  /* 0x0000940001137983 */ /* 0x001ee80000300800 */
[----:B------:R-:W3:Y:S01]  /*7210*/  LDL.LU R18, [R1+0x98] ;  /* 0x0000980001127983 */ /* 0x000ee20000300800 */
[----:B----4-:R-:W-:-:S04]  /*7220*/  IMAD.MOV.U32 R20, RZ, RZ, R2 ;  /* 0x000000ffff147224 */ /* 0x010fc800078e0002 */
[----:B-1----:R-:W-:Y:S01]  /*7230*/  IMAD.WIDE R4, R3, 0x2, R20 ;  /* 0x0000000203047825 */ /* 0x002fe200078e0214 */
[----:B------:R0:W-:Y:S04]  /*7240*/  STL.64 [R1+0xd8], R20 ;  /* 0x0000d81401007387 */ /* 0x0001e80000100a00 */
[----:B------:R2:W4:Y:S04]  /*7250*/  @!P0 LDG.E.U16 R42, desc[UR6][R4.64] ;  /* 0x00000006042a8981 */ /* 0x000528000c1e1500 */
[----:B0-----:R-:W4:Y:S04]  /*7260*/  LDL.LU R21, [R1+0x9c] ;  /* 0x00009c0001157983 */ /* 0x001f280000300800 */
[----:B------:R-:W4:Y:S04]  /*7270*/  LDL.LU R20, [R1+0xa0] ;  /* 0x0000a00001147983 */ /* 0x000f280000300800 */
[----:B------:R-:W3:Y:S01]  /*7280*/  LDL.LU R5, [R1+0x84] ;  /* 0x0000840001057983 */ /* 0x000ee20000300800 */
[C---:B------:R-:W-:Y:S01]  /*7290*/  IMAD.SHL.U32 R2, R6.reuse, 0x2, RZ ;  /* 0x0000000206027824 */ /* 0x040fe200078e00ff */
[----:B------:R-:W-:-:S04]  /*72a0*/  LOP3.LUT R6, R6, 0x40, RZ, 0xc0, !PT ;  /* 0x0000004006067812 */ /* 0x000fc800078ec0ff */
[----:B------:R-:W-:-:S05]  /*72b0*/  LOP3.LUT R2, R2, 0x7e, RZ, 0xc0, !PT ;  /* 0x0000007e02027812 */ /* 0x000fca00078ec0ff */
[----:B------:R-:W-:Y:S02]  /*72c0*/  IMAD R2, R6, 0x40, R2 ;  /* 0x0000004006027824 */ /* 0x000fe400078e0202 */
[----:B--2---:R-:W-:-:S05]  /*72d0*/  IMAD.MOV.U32 R4, RZ, RZ, R7 ;  /* 0x000000ffff047224 */ /* 0x004fca00078e0007 */
[----:B---3--:R0:W-:Y:S04]  /*72e0*/  STL.64 [R1+0xb8], R4 ;  /* 0x0000b80401007387 */ /* 0x0081e80000100a00 */
[----:B------:R-:W2:Y:S04]  /*72f0*/  LDL.LU R7, [R1+0xa4] ;  /* 0x0000a40001077983 */ /* 0x000ea80000300800 */
[----:B------:R-:W3:Y:S01]  /*7300*/  LDL.LU R6, [R1+0x5dc] ;  /* 0x0005dc0001067983 */ /* 0x000ee20000300800 */
[----:B0-----:R-:W-:-:S03]  /*7310*/  IMAD.WIDE R4, R3, 0x2, R4 ;  /* 0x0000000203047825 */ /* 0x001fc600078e0204 */
[----:B------:R0:W-:Y:S04]  /*7320*/  STL.64 [R1+0xb0], R18 ;  /* 0x0000b01201007387 */ /* 0x0001e80000100a00 */
[----:B------:R1:W3:Y:S02]  /*7330*/  @!P0 LDG.E.U16 R43, desc[UR6][R4.64] ;  /* 0x00000006042b8981 */ /* 0x0002e4000c1e1500 */
[C---:B-1----:R-:W-:Y:S02]  /*7340*/  IMAD.WIDE R4, R3.reuse, 0x2, R18 ;  /* 0x0000000203047825 */ /* 0x042fe400078e0212 */
[----:B0-----:R-:W3:Y:S04]  /*7350*/  LDL.LU R19, [R1+0x5e0] ;  /* 0x0005e00001137983 */ /* 0x001ee80000300800 */
[----:B------:R-:W3:Y:S04]  /*7360*/  LDL.LU R18, [R1+0x5e4] ;  /* 0x0005e40001127983 */ /* 0x000ee80000300800 */
[----:B------:R0:W3:Y:S04]  /*7370*/  @!P0 LDG.E.U16 R50, desc[UR6][R4.64] ;  /* 0x0000000604328981 */ /* 0x0000e8000c1e1500 */
[----:B----4-:R1:W-:Y:S04]  /*7380*/  STL.64 [R1+0xa8], R20 ;  /* 0x0000a81401007387 */ /* 0x0103e80000100a00 */
[----:B------:R4:W-:Y:S01]  /*7390*/  STS.U16 [R2+UR4], R13 ;  /* 0x0000000d02007988 */ /* 0x0009e20008000404 */
[----:B0-----:R-:W-:-:S05]  /*73a0*/  IMAD.WIDE R4, R3, 0x2, R20 ;  /* 0x0000000203047825 */ /* 0x001fca00078e0214 */
[----:B------:R2:W3:Y:S04]  /*73b0*/  @!P0 LDG.E.U16 R44, desc[UR6][R4.64] ;  /* 0x00000006042c8981 */ /* 0x0004e8000c1e1500 */
[----:B-1----:R-:W3:Y:S04]  /*73c0*/  LDL.LU R20, [R1+0x5e8] ;  /* 0x0005e80001147983 */ /* 0x002ee80000300800 */
[----:B----4-:R-:W4:Y:S04]  /*73d0*/  LDL.LU R13, [R1+0x5ec] ;  /* 0x0005ec00010d7983 */ /* 0x010f280000300800 */
[----:B------:R0:W-:Y:S04]  /*73e0*/  STS.U16 [R2+UR4+0x6000], R16 ;  /* 0x0060001002007988 */ /* 0x0001e80008000404 */
[----:B------:R1:W-:Y:S01]  /*73f0*/  STS.U16 [R2+UR4+0x2000], R15 ;  /* 0x0020000f02007988 */ /* 0x0003e20008000404 */
[----:B--2---:R-:W-:-:S03]  /*7400*/  IMAD.MOV.U32 R5, RZ, RZ, R7 ;  /* 0x000000ffff057224 */ /* 0x004fc600078e0007 */
[----:B------:R-:W2:Y:S01]  /*7410*/  LDL.LU R7, [R1+0x5f0] ;  /* 0x0005f00001077983 */ /* 0x000ea20000300800 */
[----:B---3--:R-:W-:-:S03]  /*7420*/  IMAD.MOV.U32 R4, RZ, RZ, R6 ;  /* 0x000000ffff047224 */ /* 0x008fc600078e0006 */
[----:B------:R-:W2:Y:S04]  /*7430*/  LDL.LU R6, [R1+0x5f4] ;  /* 0x0005f40001067983 */ /* 0x000ea80000300800 */
[----:B------:R3:W-:Y:S04]  /*7440*/  STL.64 [R1+0xa0], R4 ;  /* 0x0000a00401007387 */ /* 0x0007e80000100a00 */
[----:B0-----:R-:W2:Y:S04]  /*7450*/  LDL.LU R16, [R1+0x5f8] ;  /* 0x0005f80001107983 */ /* 0x001ea80000300800 */
[----:B-1----:R-:W2:Y:S01]  /*7460*/  LDL.LU R15, [R1+0x5fc] ;  /* 0x0005fc00010f7983 */ /* 0x002ea20000300800 */
[----:B------:R-:W-:Y:S01]  /*7470*/  PRMT R251, RZ, 0x7610, R251 ;  /* 0x00007610fffb7816 */ /* 0x000fe200000000fb */
[----:B---3--:R-:W-:-:S05]  /*7480*/  IMAD.WIDE R4, R3, 0x2, R4 ;  /* 0x0000000203047825 */ /* 0x008fca00078e0204 */
[----:B------:R0:W3:Y:S01]  /*7490*/  @!P0 LDG.E.U16 R251, desc[UR6][R4.64] ;  /* 0x0000000604fb8981 */ /* 0x0000e2000c1e1500 */
[----:B------:R-:W-:Y:S01]  /*74a0*/  PRMT R250, RZ, 0x7610, R250 ;  /* 0x00007610fffa7816 */ /* 0x000fe200000000fa */
[----:B0-----:R-:W-:-:S05]  /*74b0*/  IMAD.WIDE R4, R3, 0x2, R18 ;  /* 0x0000000203047825 */ /* 0x001fca00078e0212 */
[----:B------:R0:W3:Y:S01]  /*74c0*/  @!P0 LDG.E.U16 R45, desc[UR6][R4.64] ;  /* 0x00000006042d8981 */ /* 0x0000e2000c1e1500 */
[----:B------:R-:W-:Y:S02]  /*74d0*/  IMAD.MOV.U32 R21, RZ, RZ, R20 ;  /* 0x000000ffff157224 */ /* 0x000fe400078e0014 */
[----:B----4-:R-:W-:Y:S01]  /*74e0*/  IMAD.MOV.U32 R20, RZ, RZ, R13 ;  /* 0x000000ffff147224 */ /* 0x010fe200078e000d */
[----:B------:R-:W-:Y:S03]  /*74f0*/  STS.U16 [R2+UR4+0x400], R8 ;  /* 0x0004000802007988 */ /* 0x000fe60008000404 */
[----:B0-----:R-:W-:Y:S01]  /*7500*/  IMAD.WIDE R4, R3, 0x2, R20 ;  /* 0x0000000203047825 */ /* 0x001fe200078e0214 */
[----:B------:R-:W-:Y:S04]  /*7510*/  STS.U16 [R2+UR4+0x2400], R9 ;  /* 0x0024000902007988 */ /* 0x000fe80008000404 */
[----:B------:R2:W4:Y:S01]  /*7520*/  @!P0 LDG.E.U16 R250, desc[UR6][R4.64] ;  /* 0x0000000604fa8981 */ /* 0x000522000c1e1500 */
[----:B------:R-:W-:-:S03]  /*7530*/  PRMT R248, RZ, 0x7610, R248 ;  /* 0x00007610fff87816 */ /* 0x000fc600000000f8 */
[----:B------:R-:W3:Y:S04]  /*7540*/  LDL.LU R13, [R1+0x60c] ;  /* 0x00060c00010d7983 */ /* 0x000ee80000300800 */
[----:B------:R0:W-:Y:S04]  /*7550*/  STS.U16 [R2+UR4+0x4400], R11 ;  /* 0x0044000b02007988 */ /* 0x0001e80008000404 */
[----:B------:R1:W-:Y:S04]  /*7560*/  STS.U16 [R2+UR4+0x4000], R17 ;  /* 0x0040001102007988 */ /* 0x0003e80008000404 */
[----:B0-----:R-:W4:Y:S01]  /*7570*/  LDL.LU R11, [R1+0x604] ;  /* 0x00060400010b7983 */ /* 0x001f220000300800 */
[----:B--2---:R-:W-:-:S05]  /*7580*/  IMAD.WIDE R4, R3, 0x2, R6 ;  /* 0x0000000203047825 */ /* 0x004fca00078e0206 */
[----:B------:R0:W2:Y:S01]  /*7590*/  @!P0 LDG.E.U16 R46, desc[UR6][R4.64] ;  /* 0x00000006042e8981 */ /* 0x0000a2000c1e1500 */
[----:B------:R-:W-:Y:S02]  /*75a0*/  IMAD.MOV.U32 R9, RZ, RZ, R16 ;  /* 0x000000ffff097224 */ /* 0x000fe400078e0010 */
[----:B------:R-:W-:Y:S02]  /*75b0*/  IMAD.MOV.U32 R8, RZ, RZ, R15 ;  /* 0x000000ffff087224 */ /* 0x000fe400078e000f */
[----:B------:R-:W2:Y:S02]  /*75c0*/  LDL.LU R15, [R1+0x614] ;  /* 0x00061400010f7983 */ /* 0x000ea40000300800 */
[----:B0-----:R-:W-:Y:S02]  /*75d0*/  IMAD.WIDE R4, R3, 0x2, R8 ;  /* 0x0000000203047825 */ /* 0x001fe400078e0208 */
[----:B-1----:R-:W2:Y:S04]  /*75e0*/  LDL.LU R17, [R1+0x618] ;  /* 0x0006180001117983 */ /* 0x002ea80000300800 */
[----:B------:R-:W2:Y:S04]  /*75f0*/  LDL.LU R16, [R1+0x61c] ;  /* 0x00061c0001107983 */ /* 0x000ea80000300800 */
[----:B------:R0:W2:Y:S04]  /*7600*/  @!P0 LDG.E.U16 R248, desc[UR6][R4.64] ;  /* 0x0000000604f88981 */ /* 0x0000a8000c1e1500 */
[----:B------:R-:W3:Y:S04]  /*7610*/  LDL.LU R5, [R1+0x600] ;  /* 0x0006000001057983 */ /* 0x000ee80000300800 */
[----:B------:R4:W-:Y:S02]  /*7620*/  STS.U16 [R2+UR4+0x6400], R10 ;  /* 0x0064000a02007988 */ /* 0x0009e40008000404 */
[----:B----4-:R-:W-:-:S02]  /*7630*/  IMAD.MOV.U32 R10, RZ, RZ, R11 ;  /* 0x000000ffff0a7224 */ /* 0x010fc400078e000b */
[----:B---3--:R-:W-:Y:S02]  /*7640*/  IMAD.MOV.U32 R11, RZ, RZ, R5 ;  /* 0x000000ffff0b7224 */ /* 0x008fe400078e0005 */
[----:B0-----:R-:W-:-:S05]  /*7650*/  IMAD.WIDE R4, R3, 0x2, R10 ;  /* 0x0000000203047825 */ /* 0x001fca00078e020a */
[----:B------:R0:W3:Y:S04]  /*7660*/  @!P0 LDG.E.U16 R47, desc[UR6][R4.64] ;  /* 0x00000006042f8981 */ /* 0x0000e8000c1e1500 */
[----:B------:R-:W4:Y:S04]  /*7670*/  LDL.LU R5, [R1+0x608] ;  /* 0x0006080001057983 */ /* 0x000f280000300800 */
[----:B------:R1:W-:Y:S01]  /*7680*/  STS.U16 [R2+UR4+0x800], R12 ;  /* 0x0008000c02007988 */ /* 0x0003e20008000404 */
[----:B------:R-:W-:Y:S01]  /*7690*/  PRMT R252, RZ, 0x7610, R252 ;  /* 0x00007610fffc7816 */ /* 0x000fe200000000fc */
[----:B-1----:R-:W-:-:S02]  /*76a0*/  IMAD.MOV.U32 R12, RZ, RZ, R13 ;  /* 0x000000ffff0c7224 */ /* 0x002fc400078e000d */
[----:B----4-:R-:W-:Y:S02]  /*76b0*/  IMAD.MOV.U32 R13, RZ, RZ, R5 ;  /* 0x000000ffff0d7224 */ /* 0x010fe400078e0005 */
[----:B0-----:R-:W-:-:S05]  /*76c0*/  IMAD.WIDE R4, R3, 0x2, R12 ;  /* 0x0000000203047825 */ /* 0x001fca00078e020c */
[----:B------:R0:W4:Y:S04]  /*76d0*/  @!P0 LDG.E.U16 R252, desc[UR6][R4.64] ;  /* 0x0000000604fc8981 */ /* 0x000128000c1e1500 */
[----:B------:R-:W3:Y:S04]  /*76e0*/  LDL.LU R5, [R1+0x610] ;  /* 0x0006100001057983 */ /* 0x000ee80000300800 */
[----:B------:R2:W-:Y:S01]  /*76f0*/  STS.U16 [R2+UR4+0x2800], R14 ;  /* 0x0028000e02007988 */ /* 0x0005e20008000404 */
[----:B------:R-:W-:Y:S01]  /*7700*/  PRMT R23, RZ, 0x7610, R23 ;  /* 0x00007610ff177816 */ /* 0x000fe20000000017 */
[----:B--2---:R-:W-:Y:S01]  /*7710*/  IMAD.MOV.U32 R14, RZ, RZ, R15 ;  /* 0x000000ffff0e7224 */ /* 0x004fe200078e000f */
[----:B------:R-:W-:Y:S01]  /*7720*/  PRMT R22, RZ, 0x7610, R22 ;  /* 0x00007610ff167816 */ /* 0x000fe20000000016 */
[----:B------:R1:W-:Y:S04]  /*7730*/  STS.U16 [R2+UR4+0x4800], R179 ;  /* 0x004800b302007988 */ /* 0x0003e80008000404 */
[----:B------:R2:W-:Y:S04]  /*7740*/  STS.U16 [R2+UR4+0x6800], R180 ;  /* 0x006800b402007988 */ /* 0x0005e80008000404 */
[----:B------:R0:W-:Y:S04]  /*7750*/  STS.U16 [R2+UR4+0xc00], R181 ;  /* 0x000c00b502007988 */ /* 0x0001e80008000404 */
[----:B-1----:R-:W4:Y:S04]  /*7760*/  LDL.LU R179, [R1+0x87c] ;  /* 0x00087c0001b37983 */ /* 0x002f280000300800 */
[----:B--2---:R-:W2:Y:S04]  /*7770*/  LDL.LU R180, [R1+0x878] ;  /* 0x0008780001b47983 */ /* 0x004ea80000300800 */
[----:B0-----:R-:W2:Y:S04]  /*7780*/  LDL.LU R181, [R1+0x874] ;  /* 0x0008740001b57983 */ /* 0x001ea80000300800 */
[----:B------:R0:W-:Y:S04]  /*7790*/  STS.U16 [R2+UR4+0x2c00], R182 ;  /* 0x002c00b602007988 */ /* 0x0001e80008000404 */
[----:B------:R1:W-:Y:S04]  /*77a0*/  STS.U16 [R2+UR4+0x4c00], R183 ;  /* 0x004c00b702007988 */ /* 0x0003e80008000404 */
[----:B------:R1:W-:Y:S04]  /*77b0*/  STS.U16 [R2+UR4+0x6c00], R120 ;  /* 0x006c007802007988 */ /* 0x0003e80008000404 */
[----:B0-----:R-:W2:Y:S04]  /*77c0*/  LDL.LU R182, [R1+0x870] ;  /* 0x0008700001b67983 */ /* 0x001ea80000300800 */
[----:B-1----:R-:W2:Y:S04]  /*77d0*/  LDL.LU R183, [R1+0x86c] ;  /* 0x00086c0001b77983 */ /* 0x002ea80000300800 */
[----:B------:R-:W2:Y:S01]  /*77e0*/  LDL.LU R120, [R1+0x868] ;  /* 0x0008680001787983 */ /* 0x000ea20000300800 */
[----:B---3--:R-:W-:-:S02]  /*77f0*/  IMAD.MOV.U32 R15, RZ, RZ, R5 ;  /* 0x000000ffff0f7224 */ /* 0x008fc400078e0005 */
[----:B------:R-:W-:-:S05]  /*7800*/  IMAD.WIDE R4, R3, 0x2, R14 ;  /* 0x0000000203047825 */ /* 0x000fca00078e020e */
[----:B------:R0:W3:Y:S02]  /*7810*/  @!P0 LDG.E.U16 R23, desc[UR6][R4.64] ;  /* 0x0000000604178981 */ /* 0x0000e4000c1e1500 */
[----:B0-----:R-:W-:-:S05]  /*7820*/  IMAD.WIDE R4, R3, 0x2, R16 ;  /* 0x0000000203047825 */ /* 0x001fca00078e0210 */
[----:B------:R0:W2:Y:S02]  /*7830*/  @!P0 LDG.E.U16 R22, desc[UR6][R4.64] ;  /* 0x0000000604168981 */ /* 0x0000a4000c1e1500 */
[----:B0-----:R-:W-:-:S05]  /*7840*/  LOP3.LUT R4, R2, 0x10, RZ, 0x3c, !PT ;  /* 0x0000001002047812 */ /* 0x001fca00078e3cff */
[----:B------:R0:W-:Y:S04]  /*7850*/  STS.U16 [R4+UR4+0x80], R121 ;  /* 0x0000807904007988 */ /* 0x0001e80008000404 */
[----:B------:R1:W-:Y:S04]  /*7860*/  STS.U16 [R4+UR4+0x2080], R122 ;  /* 0x0020807a04007988 */ /* 0x0003e80008000404 */
[----:B------:R4:W-:Y:S04]  /*7870*/  STS.U16 [R4+UR4+0x4080], R123 ;  /* 0x0040807b04007988 */ /* 0x0009e80008000404 */
[----:B0-----:R-:W2:Y:S04]  /*7880*/  LDL.LU R121, [R1+0x864] ;  /* 0x0008640001797983 */ /* 0x001ea80000300800 */
[----:B-1----:R-:W2:Y:S04]  /*7890*/  LDL.LU R122, [R1+0x860] ;  /* 0x00086000017a7983 */ /* 0x002ea80000300800 */
[----:B----4-:R-:W4:Y:S04]  /*78a0*/  LDL.LU R123, [R1+0x85c] ;  /* 0x00085c00017b7983 */ /* 0x010f280000300800 */
[----:B------:R0:W-:Y:S04]  /*78b0*/  STS.U16 [R4+UR4+0x6080], R124 ;  /* 0x0060807c04007988 */ /* 0x0001e80008000404 */
[----:B------:R1:W-:Y:S04]  /*78c0*/  STS.U16 [R4+UR4+0x480], R125 ;  /* 0x0004807d04007988 */ /* 0x0003e80008000404 */
[----:B------:R1:W-:Y:S04]  /*78d0*/  STS.U16 [R4+UR4+0x2480], R126 ;  /* 0x0024807e04007988 */ /* 0x0003e80008000404 */
[----:B0-----:R-:W4:Y:S04]  /*78e0*/  LDL.LU R124, [R1+0x858] ;  /* 0x00085800017c7983 */ /* 0x001f280000300800 */
[----:B-1----:R-:W4:Y:S04]  /*78f0*/  LDL.LU R125, [R1+0x854] ;  /* 0x00085400017d7983 */ /* 0x002f280000300800 */
[----:B------:R-:W4:Y:S04]  /*7900*/  LDL.LU R126, [R1+0x850] ;  /* 0x00085000017e7983 */ /* 0x000f280000300800 */
[----:B------:R0:W-:Y:S04]  /*7910*/  STS.U16 [R4+UR4+0x4480], R127 ;  /* 0x0044807f04007988 */ /* 0x0001e80008000404 */
[----:B------:R1:W-:Y:S01]  /*7920*/  STS.U16 [R4+UR4+0x6480], R128 ;  /* 0x0064808004007988 */ /* 0x0003e20008000404 */
[----:B------:R-:W-:-:S03]  /*7930*/  LOP3.LUT R3, R2, 0x20, RZ, 0x3c, !PT ;  /* 0x0000002002037812 */ /* 0x000fc600078e3cff */
[----:B------:R1:W-:Y:S04]  /*7940*/  STS.U16 [R4+UR4+0x880], R129 ;  /* 0x0008808104007988 */ /* 0x0003e80008000404 */
[----:B0-----:R-:W4:Y:S04]  /*7950*/  LDL.LU R127, [R1+0x84c] ;  /* 0x00084c00017f7983 */ /* 0x001f280000300800 */
[----:B-1----:R-:W4:Y:S04]  /*7960*/  LDL.LU R128, [R1+0x848] ;  /* 0x0008480001807983 */ /* 0x002f280000300800 */
[----:B------:R-:W4:Y:S04]  /*7970*/  LDL.LU R129, [R1+0x844] ;  /* 0x0008440001817983 */ /* 0x000f280000300800 */
[----:B------:R0:W-:Y:S04]  /*7980*/  STS.U16 [R4+UR4+0x2880], R130 ;  /* 0x0028808204007988 */ /* 0x0001e80008000404 */
[----:B------:R1:W-:Y:S04]  /*7990*/  STS.U16 [R4+UR4+0x4880], R131 ;  /* 0x0048808304007988 */ /* 0x0003e80008000404 */
        /* <DEDUP_REMOVED lines=26> */
[----:B-1----:R-:W4:Y:S01]  /*7b40*/  LDL.LU R143, [R1+0x80c] ;  /* 0x00080c00018f7983 */ /* 0x002f220000300800 */
[----:B------:R-:W-:-:S03]  /*7b50*/  LOP3.LUT R2, R2, 0x30, RZ, 0x3c, !PT ;  /* 0x0000003002027812 */ /* 0x000fc600078e3cff */
[----:B------:R-:W4:Y:S04]  /*7b60*/  LDL.LU R144, [R1+0x808] ;  /* 0x0008080001907983 */ /* 0x000f280000300800 */
[----:B------:R0:W-:Y:S01]  /*7b70*/  STS.U16 [R3+UR4+0x900], R145 ;  /* 0x0009009103007988 */ /* 0x0001e20008000404 */
[----:B------:R-:W-:-:S03]  /*7b80*/  IMAD.SHL.U32 R4, R249, 0x2, RZ ;  /* 0x00000002f9047824 */ /* 0x000fc600078e00ff */
        /* <DEDUP_REMOVED lines=13> */
[----:B------:R-:W-:-:S03]  /*7c60*/  SHF.R.S32.HI R5, RZ, 0x6, R249 ;  /* 0x00000006ff057819 */ /* 0x000fc600000114f9 */
[----:B------:R1:W-:Y:S04]  /*7c70*/  STS.U16 [R3+UR4+0x6d00], R88 ;  /* 0x006d005803007988 */ /* 0x0003e80008000404 */
[----:B------:R1:W-:Y:S04]  /*7c80*/  STS.U16 [R2+UR4+0x180], R89 ;  /* 0x0001805902007988 */ /* 0x0003e80008000404 */
[----:B0-----:R-:W4:Y:S01]  /*7c90*/  LDL.LU R151, [R1+0x7ec] ;  /* 0x0007ec0001977983 */ /* 0x001f220000300800 */
[----:B-1----:R-:W-:-:S03]  /*7ca0*/  LOP3.LUT R3, R249, 0x40, RZ, 0xc0, !PT ;  /* 0x00000040f9037812 */ /* 0x002fc600078ec0ff */
[----:B------:R-:W4:Y:S04]  /*7cb0*/  LDL.LU R88, [R1+0x7e8] ;  /* 0x0007e80001587983 */ /* 0x000f280000300800 */
[----:B------:R-:W4:Y:S04]  /*7cc0*/  LDL.LU R89, [R1+0x7e4] ;  /* 0x0007e40001597983 */ /* 0x000f280000300800 */
[----:B------:R0:W-:Y:S04]  /*7cd0*/  STS.U16 [R2+UR4+0x2180], R90 ;  /* 0x0021805a02007988 */ /* 0x0001e80008000404 */
[----:B------:R1:W-:Y:S01]  /*7ce0*/  STS.U16 [R2+UR4+0x4180], R91 ;  /* 0x0041805b02007988 */ /* 0x0003e20008000404 */
[----:B------:R-:W-:-:S03]  /*7cf0*/  SGXT R5, R5, 0x1 ;  /* 0x000000010505781a */ /* 0x000fc60000000200 */
[----:B------:R3:W-:Y:S04]  /*7d00*/  STS.U16 [R2+UR4+0x6180], R92 ;  /* 0x0061805c02007988 */ /* 0x0007e80008000404 */
[----:B0-----:R-:W4:Y:S01]  /*7d10*/  LDL.LU R90, [R1+0x7e0] ;  /* 0x0007e000015a7983 */ /* 0x001f220000300800 */
[----:B------:R-:W-:-:S03]  /*7d20*/  IMAD R3, R3, 0x40, R4 ;  /* 0x0000004003037824 */ /* 0x000fc600078e0204 */
[----:B-1----:R-:W4:Y:S04]  /*7d30*/  LDL.LU R91, [R1+0x7dc] ;  /* 0x0007dc00015b7983 */ /* 0x002f280000300800 */
[----:B---3--:R-:W3:Y:S04]  /*7d40*/  LDL.LU R92, [R1+0x7d8] ;  /* 0x0007d800015c7983 */ /* 0x008ee80000300800 */
[----:B------:R0:W-:Y:S04]  /*7d50*/  STS.U16 [R2+UR4+0x580], R93 ;  /* 0x0005805d02007988 */ /* 0x0001e80008000404 */
[----:B------:R1:W-:Y:S04]  /*7d60*/  STS.U16 [R2+UR4+0x2580], R94 ;  /* 0x0025805e02007988 */ /* 0x0003e80008000404 */
[----:B------:R1:W-:Y:S04]  /*7d70*/  STS.U16 [R2+UR4+0x4580], R95 ;  /* 0x0045805f02007988 */ /* 0x0003e80008000404 */
[----:B0-----:R-:W3:Y:S04]  /*7d80*/  LDL.LU R93, [R1+0x7d4] ;  /* 0x0007d400015d7983 */ /* 0x001ee80000300800 */
[----:B-1----:R-:W3:Y:S01]  /*7d90*/  LDL.LU R94, [R1+0x7d0] ;  /* 0x0007d000015e7983 */ /* 0x002ee20000300800 */
[----:B------:R-:W-:-:S03]  /*7da0*/  LOP3.LUT R4, R4, 0x90, R5, 0x78, !PT ;  /* 0x0000009004047812 */ /* 0x000fc600078e7805 */
[----:B------:R-:W3:Y:S04]  /*7db0*/  LDL.LU R95, [R1+0x7cc] ;  /* 0x0007cc00015f7983 */ /* 0x000ee80000300800 */
[----:B------:R0:W-:Y:S01]  /*7dc0*/  STS.U16 [R2+UR4+0x6580], R96 ;  /* 0x0065806002007988 */ /* 0x0001e20008000404 */
[----:B------:R-:W-:-:S03]  /*7dd0*/  LOP3.LUT R5, R3, 0x40, RZ, 0x3c, !PT ;  /* 0x0000004003057812 */ /* 0x000fc600078e3cff */
[----:B------:R1:W-:Y:S04]  /*7de0*/  STS.U16 [R2+UR4+0x980], R97 ;  /* 0x0009806102007988 */ /* 0x0003e80008000404 */
[----:B------:R2:W-:Y:S04]  /*7df0*/  STS.U16 [R2+UR4+0x2980], R98 ;  /* 0x0029806202007988 */ /* 0x0005e80008000404 */
[----:B0-----:R-:W3:Y:S04]  /*7e00*/  LDL.LU R96, [R1+0x7c8] ;  /* 0x0007c80001607983 */ /* 0x001ee80000300800 */
[----:B-1----:R-:W3:Y:S04]  /*7e10*/  LDL.LU R97, [R1+0x7c4] ;  /* 0x0007c40001617983 */ /* 0x002ee80000300800 */
[----:B--2---:R-:W3:Y:S04]  /*7e20*/  LDL.LU R98, [R1+0x7c0] ;  /* 0x0007c00001627983 */ /* 0x004ee80000300800 */
[----:B------:R0:W-:Y:S04]  /*7e30*/  STS.U16 [R2+UR4+0x4980], R99 ;  /* 0x0049806302007988 */ /* 0x0001e80008000404 */
        /* <DEDUP_REMOVED lines=24> */
[----:B------:R1:W-:Y:S01]  /*7fc0*/  STS.U16 [R5+UR4+0x6600], R112 ;  /* 0x0066007005007988 */ /* 0x0003e20008000404 */
[----:B------:R-:W-:-:S03]  /*7fd0*/  LOP3.LUT R2, R3, 0x50, RZ, 0x3c, !PT ;  /* 0x0000005003027812 */ /* 0x000fc600078e3cff */
        /* <DEDUP_REMOVED lines=19> */
[----:B0-----:R-:W3:Y:S01]  /*8110*/  LDL.LU R24, [R1+0x768] ;  /* 0x0007680001187983 */ /* 0x001ee20000300800 */
[----:B------:R-:W-:-:S03]  /*8120*/  LOP3.LUT R5, R3, 0x60, RZ, 0x3c, !PT ;  /* 0x0000006003057812 */ /* 0x000fc600078e3cff */
[----:B-1----:R-:W3:Y:S04]  /*8130*/  LDL.LU R25, [R1+0x764] ;  /* 0x0007640001197983 */ /* 0x002ee80000300800 */
[----:B--2---:R-:W2:Y:S04]  /*8140*/  LDL.LU R26, [R1+0x760] ;  /* 0x00076000011a7983 */ /* 0x004ea80000300800 */
[----:B------:R0:W-:Y:S04]  /*8150*/  STS.U16 [R2+UR4+0x4280], R27 ;  /* 0x0042801b02007988 */ /* 0x0001e80008000404 */
[----:B------:R1:W-:Y:S04]  /*8160*/  STS.U16 [R2+UR4+0x6280], R28 ;  /* 0x0062801c02007988 */ /* 0x0003e80008000404 */
[----:B------:R1:W-:Y:S04]  /*8170*/  STS.U16 [R2+UR4+0x680], R29 ;  /* 0x0006801d02007988 */ /* 0x0003e80008000404 */
[----:B0-----:R-:W2:Y:S04]  /*8180*/  LDL.LU R27, [R1+0x75c] ;  /* 0x00075c00011b7983 */ /* 0x001ea80000300800 */
[----:B------:R-:W-:Y:S04]  /*8190*/  STS.U16 [R2+UR4+0x2680], R30 ;  /* 0x0026801e02007988 */ /* 0x000fe80008000404 */
        /* <DEDUP_REMOVED lines=9> */
[----:B------:R0:W-:Y:S04]  /*8230*/  STS.U16 [R2+UR4+0x6e80], R81 ;  /* 0x006e805102007988 */ /* 0x0001e80008000404 */
[----:B-1----:R-:W2:Y:S04]  /*8240*/  LDL.LU R28, [R1+0x758] ;  /* 0x00075800011c7983 */ /* 0x002ea80000300800 */
[----:B------:R-:W2:Y:S01]  /*8250*/  LDL.LU R29, [R1+0x754] ;  /* 0x00075400011d7983 */ /* 0x000ea20000300800 */
[----:B0-----:R-:W-:-:S03]  /*8260*/  LOP3.LUT R2, R3, 0x70, RZ, 0x3c, !PT ;  /* 0x0000007003027812 */ /* 0x001fc600078e3cff */
[----:B------:R-:W2:Y:S04]  /*8270*/  LDL.LU R30, [R1+0x750] ;  /* 0x00075000011e7983 */ /* 0x000ea80000300800 */
[----:B------:R-:W2:Y:S04]  /*8280*/  LDL.LU R31, [R1+0x74c] ;  /* 0x00074c00011f7983 */ /* 0x000ea80000300800 */
[----:B------:R-:W2:Y:S04]  /*8290*/  LDL.LU R32, [R1+0x748] ;  /* 0x0007480001207983 */ /* 0x000ea80000300800 */
        /* <DEDUP_REMOVED lines=16> */
[----:B------:R-:W2:Y:S04]  /*83a0*/  LDL.LU R33, [R1+0x744] ;  /* 0x0007440001217983 */ /* 0x000ea80000300800 */
[----:B------:R-:W-:Y:S04]  /*83b0*/  STS.U16 [R2+UR4+0x6780], R57 ;  /* 0x0067803902007988 */ /* 0x000fe80008000404 */
[----:B------:R0:W-:Y:S04]  /*83c0*/  STS.U16 [R2+UR4+0xb80], R56 ;  /* 0x000b803802007988 */ /* 0x0001e80008000404 */
[----:B------:R-:W-:Y:S04]  /*83d0*/  STS.U16 [R2+UR4+0x2780], R59 ;  /* 0x0027803b02007988 */ /* 0x000fe80008000404 */
[----:B------:R1:W-:Y:S04]  /*83e0*/  STS.U16 [R2+UR4+0x4780], R58 ;  /* 0x0047803a02007988 */ /* 0x0003e80008000404 */
[----:B0-----:R-:W4:Y:S04]  /*83f0*/  LDL.LU.64 R56, [R1] ;  /* 0x0000000001387983 */ /* 0x001f280000300a00 */
[----:B------:R-:W-:Y:S04]  /*8400*/  STS.U16 [R2+UR4+0x6380], R61 ;  /* 0x0063803d02007988 */ /* 0x000fe80008000404 */
[----:B------:R0:W-:Y:S04]  /*8410*/  STS.U16 [R2+UR4+0x780], R60 ;  /* 0x0007803c02007988 */ /* 0x0001e80008000404 */
[----:B-1----:R-:W4:Y:S04]  /*8420*/  LDL.LU.64 R58, [R1+0x8] ;  /* 0x00000800013a7983 */ /* 0x002f280000300a00 */
[----:B------:R-:W-:Y:S04]  /*8430*/  STS.U16 [R2+UR4+0x2380], R63 ;  /* 0x0023803f02007988 */ /* 0x000fe80008000404 */
[----:B------:R1:W-:Y:S04]  /*8440*/  STS.U16 [R2+UR4+0x4380], R62 ;  /* 0x0043803e02007988 */ /* 0x0003e80008000404 */
[----:B0-----:R-:W4:Y:S04]  /*8450*/  LDL.LU.64 R60, [R1+0x10] ;  /* 0x00001000013c7983 */ /* 0x001f280000300a00 */
[----:B------:R0:W-:Y:S04]  /*8460*/  STS.U16 [R2+UR4+0x380], R64 ;  /* 0x0003804002007988 */ /* 0x0001e80008000404 */
[----:B-1----:R-:W4:Y:S04]  /*8470*/  LDL.LU.64 R62, [R1+0x18] ;  /* 0x00001800013e7983 */ /* 0x002f280000300a00 */
[----:B0-----:R-:W4:Y:S04]  /*8480*/  LDL.LU.64 R64, [R1+0x20] ;  /* 0x0000200001407983 */ /* 0x001f280000300a00 */
[----:B------:R-:W4:Y:S04]  /*8490*/  LDL.LU.64 R66, [R1+0x28] ;  /* 0x0000280001427983 */ /* 0x000f280000300a00 */
        /* <DEDUP_REMOVED lines=10> */
[----:B------:R0:W-:Y:S04]  /*8540*/  STS.U16 [R2+UR4+0x2b80], R34 ;  /* 0x002b802202007988 */ /* 0x0001e80008000404 */
[----:B------:R-:W-:Y:S04]  /*8550*/  STS.U16 [R2+UR4+0x4b80], R35 ;  /* 0x004b802302007988 */ /* 0x000fe80008000404 */
[----:B------:R-:W-:Y:S04]  /*8560*/  STS.U16 [R2+UR4+0x6b80], R36 ;  /* 0x006b802402007988 */ /* 0x000fe80008000404 */
[----:B------:R-:W-:Y:S04]  /*8570*/  STS.U16 [R2+UR4+0xf80], R37 ;  /* 0x000f802502007988 */ /* 0x000fe80008000404 */
[----:B------:R-:W-:Y:S04]  /*8580*/  STS.U16 [R2+UR4+0x2f80], R38 ;  /* 0x002f802602007988 */ /* 0x000fe80008000404 */
[----:B------:R-:W-:Y:S04]  /*8590*/  STS.U16 [R2+UR4+0x4f80], R39 ;  /* 0x004f802702007988 */ /* 0x000fe80008000404 */
[----:B------:R1:W-:Y:S04]  /*85a0*/  STS.U16 [R2+UR4+0x6f80], R40 ;  /* 0x006f802802007988 */ /* 0x0003e80008000404 */
[----:B------:R-:W-:Y:S01]  /*85b0*/  STS.U16 [R4+UR4+0x8200], R41 ;  /* 0x0082002904007988 */ /* 0x000fe20008000404 */
[----:B------:R-:W-:Y:S01]  /*85c0*/  UMOV UR12, UR5 ;  /* 0x00000005000c7c82 */ /* 0x000fe20008000000 */
[----:B------:R-:W-:-:S02]  /*85d0*/  UIADD3.64 UR48, UR8, 0x80, URZ ;  /* 0x0000008008307897 */ /* 0x000fc4000fffe03f */
[----:B------:R-:W-:Y:S01]  /*85e0*/  UIADD3.64 UR52, UR8, 0x100, URZ ;  /* 0x0000010008347897 */ /* 0x000fe2000fffe03f */
[----:B0-----:R-:W2:Y:S01]  /*85f0*/  LDL.LU R34, [R1+0x740] ;  /* 0x0007400001227983 */ /* 0x001ea20000300800 */
[----:B-1----:R-:W-:-:S03]  /*8600*/  LOP3.LUT R2, R4, 0x20, RZ, 0x3c, !PT ;  /* 0x0000002004027812 */ /* 0x002fc600078e3cff */
        /* <DEDUP_REMOVED lines=14> */
[----:B------:R0:W-:Y:S01]  /*86f0*/  STS.U16 [R2+UR4+0x8f00], R22 ;  /* 0x008f001602007988 */ /* 0x0001e20008000404 */
[----:B------:R1:W-:Y:S06]  /*8700*/  MEMBAR.ALL.CTA ;  /* 0x0000000000007992 */ /* 0x0003ec0000008000 */
[----:B-1----:R-:W1:Y:S01]  /*8710*/  FENCE.VIEW.ASYNC.S ;  /* 0x00000000000073c6 */ /* 0x002e620000000000 */
[----:B------:R-:W-:Y:S01]  /*8720*/  UIADD3.64 UR56, UR8, 0x180, URZ ;  /* 0x0000018008387897 */ /* 0x000fe2000fffe03f */
[----:B------:R-:W-:Y:S01]  /*8730*/  UMOV UR58, UR14 ;  /* 0x0000000e003a7c82 */ /* 0x000fe20008000000 */
[----:B------:R-:W-:Y:S01]  /*8740*/  UMOV UR59, UR15 ;  /* 0x0000000f003b7c82 */ /* 0x000fe20008000000 */
[----:B------:R-:W2:Y:S01]  /*8750*/  LDL.LU R35, [R1+0x73c] ;  /* 0x00073c0001237983 */ /* 0x000ea20000300800 */
[----:B------:R-:W-:Y:S01]  /*8760*/  UMOV UR18, UR10 ;  /* 0x0000000a00127c82 */ /* 0x000fe20008000000 */
[----:B------:R-:W-:Y:S01]  /*8770*/  UMOV UR19, UR11 ;  /* 0x0000000b00137c82 */ /* 0x000fe20008000000 */
[----:B------:R-:W-:Y:S01]  /*8780*/  UMOV UR22, UR14 ;  /* 0x0000000e00167c82 */ /* 0x000fe20008000000 */
[----:B------:R-:W2:Y:S01]  /*8790*/  LDL.LU R36, [R1+0x738] ;  /* 0x0007380001247983 */ /* 0x000ea20000300800 */
[----:B------:R-:W-:Y:S01]  /*87a0*/  UMOV UR23, UR15 ;  /* 0x0000000f00177c82 */ /* 0x000fe20008000000 */
[----:B------:R-:W-:Y:S01]  /*87b0*/  UMOV UR26, UR10 ;  /* 0x0000000a001a7c82 */ /* 0x000fe20008000000 */
[----:B------:R-:W-:Y:S01]  /*87c0*/  UMOV UR27, UR11 ;  /* 0x0000000b001b7c82 */ /* 0x000fe20008000000 */
[----:B------:R-:W2:Y:S01]  /*87d0*/  LDL.LU R37, [R1+0x734] ;  /* 0x0007340001257983 */ /* 0x000ea20000300800 */
[----:B0-----:R-:W0:Y:S03]  /*87e0*/  LDC R2, c[0x0][0x23c] ;  /* 0x00008f00ff027b82 */ /* 0x001e260000000800 */
[----:B------:R-:W3:Y:S04]  /*87f0*/  LDL.LU R249, [R1+0x634] ;  /* 0x0006340001f97983 */ /* 0x000ee80000300800 */
[----:B------:R-:W2:Y:S01]  /*8800*/  LDL.LU R38, [R1+0x730] ;  /* 0x0007300001267983 */ /* 0x000ea20000300800 */
[----:B-1----:R-:W-:Y:S06]  /*8810*/  BAR.SYNC.DEFER_BLOCKING 0x0 ;  /* 0x0000000000007b1d */ /* 0x002fec0000010000 */
[----:B------:R-:W2:Y:S04]  /*8820*/  LDL.LU R39, [R1+0x72c] ;  /* 0x00072c0001277983 */ /* 0x000ea80000300800 */
        /* <DEDUP_REMOVED lines=10> */
[----:B------:R-:W2:Y:S01]  /*88d0*/  LDL.LU R50, [R1+0x700] ;  /* 0x0007000001327983 */ /* 0x000ea20000300800 */
[----:B----4-:R-:W-:-:S06]  /*88e0*/  WARPGROUP.ARRIVE ;  /* 0x00000000000079c5 */ /* 0x010fcc0000000000 */
[----:B------:R-:W-:Y:S01]  /*88f0*/  HGMMA.64x64x16.F32.BF16 R56, gdesc[UR12].tnspA, R56, gsb0 ;  /* 0x20e000000c3879f0 */ /* 0x000fe20008001838 */
[----:B0-----:R-:W-:Y:S01]  /*8900*/  IMAD.SHL.U32 R2, R2, 0x20, RZ ;  /* 0x0000002002027824 */ /* 0x001fe200078e00ff */
[----:B------:R-:W-:Y:S01]  /*8910*/  UMOV UR30, UR14 ;  /* 0x0000000e001e7c82 */ /* 0x000fe20008000000 */
        /* <DEDUP_REMOVED lines=9> */
[----:B------:R-:W-:Y:S01]  /*89b0*/  ULDC UR12, c[0x0][0x238] ;  /* 0x00008e00000c7ab9 */ /* 0x000fe20000000800 */
[----:B------:R-:W-:-:S02]  /*89c0*/  WARPGROUP.DEPBAR.LE gsb0, 0x0 ;  /* 0x00008000000079c5 */ /* 0x000fc40000010000 */
[----:B------:R-:W-:-:S06]  /*89d0*/  WARPGROUP.ARRIVE ;  /* 0x00000000000079c5 */ /* 0x000fcc0000000000 */
[----:B------:R-:W-:Y:S03]  /*89e0*/  HGMMA.64x64x16.F32.BF16 R56, gdesc[UR8].tnspA, R56, gsb0 ;  /* 0x20e00000083879f0 */ /* 0x000fe60008001838 */
[----:B------:R-:W-:Y:S02]  /*89f0*/  WARPGROUP.DEPBAR.LE gsb0, 0x0 ;  /* 0x00008000000079c5 */ /* 0x000fe40000010000 */
        /* <DEDUP_REMOVED lines=13> */
[----:B------:R-:W-:Y:S01]  /*8ad0*/  HGMMA.64x64x16.F32.BF16 R152, gdesc[UR20].tnspA, R152, gsb0 ;  /* 0x20e00000149879f0 */ /* 0x000fe20008001898 */
[----:B------:R-:W-:Y:S04]  /*8ae0*/  STL.64 [R1], R56 ;  /* 0x0000003801007387 */ /* 0x000fe80000100a00 */
[----:B------:R-:W-:Y:S04]  /*8af0*/  STL.64 [R1+0x8], R58 ;  /* 0x0000083a01007387 */ /* 0x000fe80000100a00 */
[----:B------:R-:W-:Y:S04]  /*8b00*/  STL.64 [R1+0x10], R60 ;  /* 0x0000103c01007387 */ /* 0x000fe80000100a00 */
[----:B------:R-:W-:Y:S04]  /*8b10*/  STL.64 [R1+0x18], R62 ;  /* 0x0000183e01007387 */ /* 0x000fe80000100a00 */
[----:B------:R-:W-:Y:S04]  /*8b20*/  STL.64 [R1+0x20], R64 ;  /* 0x0000204001007387 */ /* 0x000fe80000100a00 */
[----:B------:R-:W-:Y:S04]  /*8b30*/  STL.64 [R1+0x28], R66 ;  /* 0x0000284201007387 */ /* 0x000fe80000100a00 */
[----:B------:R-:W-:Y:S01]  /*8b40*/  STL.64 [R1+0x30], R68 ;  /* 0x0000304401007387 */ /* 0x000fe20000100a00 */
[----:B------:R-:W-:-:S02]  /*8b50*/  WARPGROUP.DEPBAR.LE gsb0, 0x0 ;  /* 0x00008000000079c5 */ /* 0x000fc40000010000 */
[----:B------:R-:W-:-:S06]  /*8b60*/  WARPGROUP.ARRIVE ;  /* 0x00000000000079c5 */ /* 0x000fcc0000000000 */
[----:B------:R-:W-:Y:S01]  /*8b70*/  HGMMA.64x64x16.F32.BF16 R152, gdesc[UR24].tnspA, R152, gsb0 ;  /* 0x20e00000189879f0 */ /* 0x000fe20008001898 */
        /* <DEDUP_REMOVED lines=8> */
[----:B------:R0:W-:Y:S04]  /*8c00*/  STL.64 [R1+0x78], R86 ;  /* 0x0000785601007387 */ /* 0x0001e80000100a00 */
        /* <DEDUP_REMOVED lines=11> */
[----:B------:R-:W4:Y:S01]  /*8cc0*/  LDL.LU.64 R64, [R1+0x6a0] ;  /* 0x0006a00001407983 */ /* 0x000f220000300a00 */
[----:B------:R-:W-:-:S03]  /*8cd0*/  R2UR UR48, R51 ;  /* 0x00000000333072ca */ /* 0x000fc600000e0000 */
[----:B------:R-:W4:Y:S04]  /*8ce0*/  LDL.LU.64 R62, [R1+0x698] ;  /* 0x00069800013e7983 */ /* 0x000f280000300a00 */
[----:B------:R-:W4:Y:S04]  /*8cf0*/  LDL.LU.64 R60, [R1+0x690] ;  /* 0x00069000013c7983 */ /* 0x000f280000300a00 */
[----:B------:R-:W4:Y:S04]  /*8d00*/  LDL.LU.64 R58, [R1+0x688] ;  /* 0x00068800013a7983 */ /* 0x000f280000300a00 */
[----:B------:R-:W4:Y:S04]  /*8d10*/  LDL.LU.64 R56, [R1+0x680] ;  /* 0x0006800001387983 */ /* 0x000f280000300a00 */
[----:B------:R-:W2:Y:S01]  /*8d20*/  LDL.LU R51, [R1+0x678] ;  /* 0x0006780001337983 */ /* 0x000ea20000300800 */
[----:B------:R-:W-:-:S03]  /*8d30*/  R2UR UR53, R52 ;  /* 0x00000000343572ca */ /* 0x000fc600000e0000 */
[----:B------:R-:W-:Y:S01]  /*8d40*/  STL.64 [R1+0x660], R240 ;  /* 0x000660f001007387 */ /* 0x000fe20000100a00 */
[----:B------:R-:W-:-:S03]  /*8d50*/  R2UR UR52, R53 ;  /* 0x00000000353472ca */ /* 0x000fc600000e0000 */
[----:B------:R0:W-:Y:S01]  /*8d60*/  STL.64 [R1+0x658], R242 ;  /* 0x000658f201007387 */ /* 0x0001e20000100a00 */
[----:B------:R-:W-:-:S03]  /*8d70*/  R2UR UR57, R54 ;  /* 0x00000000363972ca */ /* 0x000fc600000e0000 */
[----:B------:R1:W-:Y:S01]  /*8d80*/  STL.64 [R1+0x650], R244 ;  /* 0x000650f401007387 */ /* 0x0003e20000100a00 */
[----:B------:R-:W-:-:S03]  /*8d90*/  R2UR UR56, R55 ;  /* 0x00000000373872ca */ /* 0x000fc600000e0000 */
[----:B------:R1:W-:Y:S01]  /*8da0*/  STL.64 [R1+0x648], R246 ;  /* 0x000648f601007387 */ /* 0x0003e20000100a00 */
[----:B------:R-:W-:-:S03]  /*8db0*/  WARPGROUP.DEPBAR.LE gsb0, 0x0 ;  /* 0x00008000000079c5 */ /* 0x000fc60000010000 */
[----:B------:R-:W2:Y:S01]  /*8dc0*/  LDL.LU R52, [R1+0x674] ;  /* 0x0006740001347983 */ /* 0x000ea20000300800 */
[----:B------:R-:W-:-:S03]  /*8dd0*/  WARPGROUP.ARRIVE ;  /* 0x00000000000079c5 */ /* 0x000fc60000000000 */
[----:B------:R-:W2:Y:S01]  /*8de0*/  LDL.LU R53, [R1+0x670] ;  /* 0x0006700001357983 */ /* 0x000ea20000300800 */
[C---:B0-----:R-:W-:Y:S01]  /*8df0*/  IMAD.WIDE R242, R2.reuse, 0x2, R16 ;  /* 0x0000000202f27825 */ /* 0x041fe200078e0210 */
[----:B---3--:R-:W-:Y:S01]  /*8e00*/  R2UR UR49, R249 ;  /* 0x00000000f93172ca */ /* 0x008fe200000e0000 */
[----:B------:R-:W-:Y:S01]  /*8e10*/  HGMMA.64x64x16.F32.BF16 R120, gdesc[UR28].tnspA, R120, gsb0 ;  /* 0x20e000001c7879f0 */ /* 0x000fe20008001878 */
[----:B------:R-:W2:Y:S01]  /*8e20*/  LDL.LU R54, [R1+0x66c] ;  /* 0x00066c0001367983 */ /* 0x000ea20000300800 */
[----:B-1----:R-:W-:-:S03]  /*8e30*/  IMAD.WIDE R244, R2, 0x2, R14 ;  /* 0x0000000202f47825 */ /* 0x002fc600078e020e */
[----:B------:R-:W2:Y:S01]  /*8e40*/  LDL.LU R55, [R1+0x668] ;  /* 0x0006680001377983 */ /* 0x000ea20000300800 */
[----:B------:R-:W-:-:S03]  /*8e50*/  IMAD.WIDE R246, R2, 0x2, R12 ;  /* 0x0000000202f67825 */ /* 0x000fc600078e020c */
[----:B------:R-:W3:Y:S01]  /*8e60*/  LDL.LU.64 R4, [R1+0xd0] ;  /* 0x0000d00001047983 */ /* 0x000ee20000300a00 */
[----:B------:R-:W-:-:S03]  /*8e70*/  IMAD.WIDE R250, R2, 0x2, R10 ;  /* 0x0000000202fa7825 */ /* 0x000fc600078e020a */
[----:B------:R-:W4:Y:S01]  /*8e80*/  LDL.LU.64 R240, [R1+0xd8] ;  /* 0x0000d80001f07983 */ /* 0x000f220000300a00 */
[----:B------:R-:W-:-:S03]  /*8e90*/  IMAD.WIDE R248, R2, 0x2, R8 ;  /* 0x0000000202f87825 */ /* 0x000fc600078e0208 */
[----:B------:R-:W2:Y:S01]  /*8ea0*/  LDL.LU.64 R16, [R1+0xa0] ;  /* 0x0000a00001107983 */ /* 0x000ea20000300a00 */
[----:B------:R-:W-:-:S03]  /*8eb0*/  IMAD.WIDE R22, R2, 0x2, R6 ;  /* 0x0000000202167825 */ /* 0x000fc600078e0206 */
[----:B------:R-:W4:Y:S04]  /*8ec0*/  LDL.LU.64 R14, [R1+0xa8] ;  /* 0x0000a800010e7983 */ /* 0x000f280000300a00 */
[----:B------:R-:W4:Y:S04]  /*8ed0*/  LDL.LU.64 R12, [R1+0xb0] ;  /* 0x0000b000010c7983 */ /* 0x000f280000300a00 */
[----:B------:R-:W4:Y:S04]  /*8ee0*/  LDL.LU.64 R10, [R1+0xb8] ;  /* 0x0000b800010a7983 */ /* 0x000f280000300a00 */
[----:B------:R-:W4:Y:S04]  /*8ef0*/  LDL.LU.64 R8, [R1+0xc0] ;  /* 0x0000c00001087983 */ /* 0x000f280000300a00 */
[----:B------:R-:W4:Y:S01]  /*8f00*/  LDL.LU.64 R6, [R1+0xc8] ;  /* 0x0000c80001067983 */ /* 0x000f220000300a00 */
[----:B------:R-:W-:-:S02]  /*8f10*/  WARPGROUP.DEPBAR.LE gsb0, 0x0 ;  /* 0x00008000000079c5 */ /* 0x000fc40000010000 */
[----:B------:R-:W-:-:S06]  /*8f20*/  WARPGROUP.ARRIVE ;  /* 0x00000000000079c5 */ /* 0x000fcc0000000000 */
[----:B------:R-:W-:Y:S03]  /*8f30*/  HGMMA.64x64x16.F32.BF16 R120, gdesc[UR32].tnspA, R120, gsb0 ;  /* 0x20e00000207879f0 */ /* 0x000fe60008001878 */
[----:B------:R-:W-:Y:S02]  /*8f40*/  WARPGROUP.DEPBAR.LE gsb0, 0x0 ;  /* 0x00008000000079c5 */ /* 0x000fe40000010000 */
[----:B------:R-:W-:-:S06]  /*8f50*/  WARPGROUP.ARRIVE ;  /* 0x00000000000079c5 */ /* 0x000fcc0000000000 */
[----:B------:R-:W-:Y:S01]  /*8f60*/  HGMMA.64x64x16.F32.BF16 R88, gdesc[UR36].tnspA, R88, gsb0 ;  /* 0x20e00000245879f0 */ /* 0x000fe20008001858 */
[----:B------:R-:W-:-:S04]  /*8f70*/  IMAD.WIDE R20, R2, 0x2, R20 ;  /* 0x0000000202147825 */ /* 0x000fc800078e0214 */
[----:B------:R-:W-:-:S04]  /*8f80*/  IMAD.WIDE R18, R2, 0x2, R18 ;  /* 0x0000000202127825 */ /* 0x000fc800078e0212 */
[----:B------:R-:W-:Y:S01]  /*8f90*/  IMAD.MOV.U32 R252, RZ, RZ, R243 ;  /* 0x000000fffffc7224 */ /* 0x000fe200078e00f3 */
[----:B------:R-:W-:Y:S02]  /*8fa0*/  WARPGROUP.DEPBAR.LE gsb0, 0x0 ;  /* 0x00008000000079c5 */ /* 0x000fe40000010000 */
[----:B------:R-:W-:-:S06]  /*8fb0*/  WARPGROUP.ARRIVE ;  /* 0x00000000000079c5 */ /* 0x000fcc0000000000 */
[----:B------:R-:W-:Y:S01]  /*8fc0*/  HGMMA.64x64x16.F32.BF16 R88, gdesc[UR40].tnspA, R88, gsb0 ;  /* 0x20e00000285879f0 */ /* 0x000fe20008001858 */
[----:B---3--:R-:W-:-:S04]  /*8fd0*/  IMAD.WIDE R4, R2, 0x2, R4 ;  /* 0x0000000202047825 */ /* 0x008fc800078e0204 */
[----:B--2---:R-:W-:-:S04]  /*8fe0*/  IMAD.WIDE R16, R2, 0x2, R16 ;  /* 0x0000000202107825 */ /* 0x004fc800078e0210 */
[----:B----4-:R-:W-:-:S04]  /*8ff0*/  IMAD.WIDE R14, R2, 0x2, R14 ;  /* 0x00000002020e7825 */ /* 0x010fc800078e020e */
[----:B------:R-:W-:-:S04]  /*9000*/  IMAD.WIDE R12, R2, 0x2, R12 ;  /* 0x00000002020c7825 */ /* 0x000fc800078e020c */
[----:B------:R-:W-:-:S04]  /*9010*/  IMAD.WIDE R10, R2, 0x2, R10 ;  /* 0x00000002020a7825 */ /* 0x000fc800078e020a */
[----:B------:R-:W-:-:S04]  /*9020*/  IMAD.WIDE R8, R2, 0x2, R8 ;  /* 0x0000000202087825 */ /* 0x000fc800078e0208 */
[----:B------:R-:W-:-:S04]  /*9030*/  IMAD.WIDE R6, R2, 0x2, R6 ;  /* 0x0000000202067825 */ /* 0x000fc800078e0206 */
[----:B------:R-:W-:Y:S02]  /*9040*/  IMAD.WIDE R2, R2, 0x2, R240 ;  /* 0x0000000202027825 */ /* 0x000fe400078e02f0 */
[----:B------:R0:W5:Y:S04]  /*9050*/  LDL.LU.64 R240, [R1+0x660] ;  /* 0x0006600001f07983 */ /* 0x0001680000300a00 */
[----:B------:R1:W-:Y:S04]  /*9060*/  STL [R1+0x61c], R242 ;  /* 0x00061cf201007387 */ /* 0x0003e80000100800 */
[----:B-1----:R0:W5:Y:S04]  /*9070*/  LDL.LU.64 R242, [R1+0x658] ;  /* 0x0006580001f27983 */ /* 0x0021680000300a00 */
[----:B------:R-:W-:Y:S04]  /*9080*/  STL [R1+0x614], R244 ;  /* 0x000614f401007387 */ /* 0x000fe80000100800 */
[----:B------:R1:W-:Y:S02]  /*9090*/  STL [R1+0x618], R252 ;  /* 0x000618fc01007387 */ /* 0x0003e40000100800 */
[----:B-1----:R-:W-:-:S02]  /*90a0*/  IMAD.MOV.U32 R252, RZ, RZ, R245 ;  /* 0x000000fffffc7224 */ /* 0x002fc400078e00f5 */
[----:B------:R0:W5:Y:S04]  /*90b0*/  LDL.LU.64 R244, [R1+0x650] ;  /* 0x0006500001f47983 */ /* 0x0001680000300a00 */
[----:B------:R-:W-:Y:S04]  /*90c0*/  STL [R1+0x60c], R246 ;  /* 0x00060cf601007387 */ /* 0x000fe80000100800 */
[----:B------:R1:W-:Y:S02]  /*90d0*/  STL [R1+0x610], R252 ;  /* 0x000610fc01007387 */ /* 0x0003e40000100800 */
[----:B-1----:R-:W-:-:S02]  /*90e0*/  IMAD.MOV.U32 R252, RZ, RZ, R247 ;  /* 0x000000fffffc7224 */ /* 0x002fc400078e00f7 */
[----:B------:R0:W5:Y:S04]  /*90f0*/  LDL.LU.64 R246, [R1+0x648] ;  /* 0x0006480001f67983 */ /* 0x0001680000300a00 */
[----:B------:R-:W-:Y:S04]  /*9100*/  STL [R1+0x604], R250 ;  /* 0x000604fa01007387 */ /* 0x000fe80000100800 */
[----:B------:R1:W-:Y:S01]  /*9110*/  STL [R1+0x608], R252 ;  /* 0x000608fc01007387 */ /* 0x0003e20000100800 */
[----:B------:R-:W-:Y:S02]  /*9120*/  WARPGROUP.DEPBAR.LE gsb0, 0x0 ;  /* 0x00008000000079c5 */ /* 0x000fe40000010000 */
[----:B------:R-:W-:-:S06]  /*9130*/  WARPGROUP.ARRIVE ;  /* 0x00000000000079c5 */ /* 0x000fcc0000000000 */
[----:B------:R-:W-:Y:S01]  /*9140*/  HGMMA.64x64x16.F32.BF16 R56, gdesc[UR44].tnspA, R56, gsb0 ;  /* 0x20e000002c3879f0 */ /* 0x000fe20008001838 */
[----:B-1----:R-:W-:Y:S02]  /*9150*/  IMAD.MOV.U32 R252, RZ, RZ, R251 ;  /* 0x000000fffffc7224 */ /* 0x002fe400078e00fb */
[----:B------:R0:W5:Y:S04]  /*9160*/  LDL.LU.64 R250, [R1+0x640] ;  /* 0x0006400001fa7983 */ /* 0x0001680000300a00 */
[----:B------:R-:W-:Y:S04]  /*9170*/  STL [R1+0x5fc], R248 ;  /* 0x0005fcf801007387 */ /* 0x000fe80000100800 */
[----:B------:R1:W-:Y:S02]  /*9180*/  STL [R1+0x600], R252 ;  /* 0x000600fc01007387 */ /* 0x0003e40000100800 */
[----:B-1----:R-:W-:-:S02]  /*9190*/  IMAD.MOV.U32 R252, RZ, RZ, R249 ;  /* 0x000000fffffc7224 */ /* 0x002fc400078e00f9 */
[----:B------:R0:W5:Y:S04]  /*91a0*/  LDL.LU.64 R248, [R1+0x638] ;  /* 0x0006380001f87983 */ /* 0x0001680000300a00 */
[----:B------:R1:W-:Y:S04]  /*91b0*/  STL [R1+0x5f4], R22 ;  /* 0x0005f41601007387 */ /* 0x0003e80000100800 */
[----:B------:R-:W-:Y:S04]  /*91c0*/  STL [R1+0x5f8], R252 ;  /* 0x0005f8fc01007387 */ /* 0x000fe80000100800 */
[----:B------:R-:W-:Y:S04]  /*91d0*/  STL [R1+0x5f0], R23 ;  /* 0x0005f01701007387 */ /* 0x000fe80000100800 */
[----:B------:R-:W-:Y:S04]  /*91e0*/  STL [R1+0x5ec], R20 ;  /* 0x0005ec1401007387 */ /* 0x000fe80000100800 */
[----:B-1----:R-:W2:Y:S01]  /*91f0*/  LDL.LU R22, [R1+0x5d8] ;  /* 0x0005d80001167983 */ /* 0x002ea20000300800 */
[----:B------:R-:W-:Y:S01]  /*9200*/  UMOV UR50, UR10 ;  /* 0x0000000a00327c82 */ /* 0x000fe20008000000 */
[----:B------:R-:W-:Y:S01]  /*9210*/  UMOV UR51, UR11 ;  /* 0x0000000b00337c82 */ /* 0x000fe20008000000 */
[----:B------:R-:W-:-:S02]  /*9220*/  WARPGROUP.DEPBAR.LE gsb0, 0x0 ;  /* 0x00008000000079c5 */ /* 0x000fc40000010000 */
[----:B------:R-:W-:-:S06]  /*9230*/  WARPGROUP.ARRIVE ;  /* 0x00000000000079c5 */ /* 0x000fcc0000000000 */
[----:B------:R-:W-:Y:S01]  /*9240*/  HGMMA.64x64x16.F32.BF16 R56, gdesc[UR48].tnspA, R56, gsb0 ;  /* 0x20e00000303879f0 */ /* 0x000fe20008001838 */
[----:B------:R-:W-:Y:S01]  /*9250*/  UMOV UR54, UR14 ;  /* 0x0000000e00367c82 */ /* 0x000fe20008000000 */
[----:B------:R-:W-:Y:S01]  /*9260*/  UMOV UR55, UR15 ;  /* 0x0000000f00377c82 */ /* 0x000fe20008000000 */
[----:B------:R-:W-:Y:S02]  /*9270*/  WARPGROUP.DEPBAR.LE gsb0, 0x0 ;  /* 0x00008000000079c5 */ /* 0x000fe40000010000 */
[----:B------:R-:W-:-:S06]  /*9280*/  WARPGROUP.ARRIVE ;  /* 0x00000000000079c5 */ /* 0x000fcc0000000000 */
[----:B------:R-:W-:Y:S01]  /*9290*/  HGMMA.64x64x16.F32.BF16 R24, gdesc[UR52].tnspA, R24, gsb0 ;  /* 0x20e00000341879f0 */ /* 0x000fe20008001818 */
[----:B------:R-:W-:Y:S01]  /*92a0*/  UMOV UR58, UR10 ;  /* 0x0000000a003a7c82 */ /* 0x000fe20008000000 */
[----:B------:R-:W-:Y:S01]  /*92b0*/  UMOV UR59, UR11 ;  /* 0x0000000b003b7c82 */ /* 0x000fe20008000000 */
[----:B------:R-:W-:Y:S04]  /*92c0*/  STL [R1+0x5e8], R21 ;  /* 0x0005e81501007387 */ /* 0x000fe80000100800 */
[----:B------:R-:W-:Y:S04]  /*92d0*/  STL [R1+0x5e4], R18 ;  /* 0x0005e41201007387 */ /* 0x000fe80000100800 */
[----:B------:R1:W-:Y:S04]  /*92e0*/  STL [R1+0x5e0], R19 ;  /* 0x0005e01301007387 */ /* 0x0003e80000100800 */
[----:B------:R-:W-:Y:S01]  /*92f0*/  STL [R1+0x5dc], R16 ;  /* 0x0005dc1001007387 */ /* 0x000fe20000100800 */
[----:B------:R-:W-:-:S02]  /*9300*/  WARPGROUP.DEPBAR.LE gsb0, 0x0 ;  /* 0x00008000000079c5 */ /* 0x000fc40000010000 */
[----:B------:R-:W-:-:S06]  /*9310*/  WARPGROUP.ARRIVE ;  /* 0x00000000000079c5 */ /* 0x000fcc0000000000 */
[----:B------:R-:W-:Y:S01]  /*9320*/  HGMMA.64x64x16.F32.BF16 R24, gdesc[UR56].tnspA, R24, gsb0 ;  /* 0x20e00000381879f0 */ /* 0x000fe20008001818 */
[----:B------:R-:W-:Y:S04]  /*9330*/  STL [R1+0xa4], R17 ;  /* 0x0000a41101007387 */ /* 0x000fe80000100800 */
[----:B------:R-:W-:Y:S04]  /*9340*/  STL [R1+0xa0], R14 ;  /* 0x0000a00e01007387 */ /* 0x000fe80000100800 */
[----:B------:R-:W-:Y:S04]  /*9350*/  STL [R1+0x9c], R15 ;  /* 0x00009c0f01007387 */ /* 0x000fe80000100800 */
[----:B------:R-:W-:Y:S04]  /*9360*/  STL [R1+0x98], R12 ;  /* 0x0000980c01007387 */ /* 0x000fe80000100800 */
[----:B------:R-:W-:Y:S04]  /*9370*/  STL [R1+0x94], R13 ;  /* 0x0000940d01007387 */ /* 0x000fe80000100800 */
[----:B------:R-:W-:Y:S04]  /*9380*/  STL [R1+0x90], R10 ;  /* 0x0000900a01007387 */ /* 0x000fe80000100800 */
[----:B------:R-:W-:Y:S01]  /*9390*/  STL [R1+0x84], R11 ;  /* 0x0000840b01007387 */ /* 0x000fe20000100800 */
[----:B------:R-:W-:Y:S01]  /*93a0*/  USHF.L.U32 UR12, UR12, 0x5, URZ ;  /* 0x000000050c0c7899 */ /* 0x000fe2000800063f */
[----:B-1----:R-:W-:-:S03]  /*93b0*/  IMAD.MOV.U32 R19, RZ, RZ, R8 ;  /* 0x000000ffff137224 */ /* 0x002fc600078e0008 */
[----:B------:R-:W-:Y:S01]  /*93c0*/  UIMAD.WIDE UR60, UR12, 0x2, UR60 ;  /* 0x000000020c3c78a5 */ /* 0x000fe2000f8e023c */
[----:B------:R-:W-:Y:S02]  /*93d0*/  IMAD.MOV.U32 R18, RZ, RZ, R9 ;  /* 0x000000ffff127224 */ /* 0x000fe400078e0009 */
[----:B------:R-:W-:Y:S02]  /*93e0*/  IMAD.MOV.U32 R21, RZ, RZ, R6 ;  /* 0x000000ffff157224 */ /* 0x000fe400078e0006 */
[----:B------:R-:W-:Y:S02]  /*93f0*/  IMAD.MOV.U32 R20, RZ, RZ, R7 ;  /* 0x000000ffff147224 */ /* 0x000fe400078e0007 */
[----:B------:R-:W-:Y:S02]  /*9400*/  IMAD.MOV.U32 R23, RZ, RZ, R4 ;  /* 0x000000ffff177224 */ /* 0x000fe400078e0004 */
[----:B------:R-:W-:Y:S02]  /*9410*/  IMAD.MOV.U32 R252, RZ, RZ, R3 ;  /* 0x000000fffffc7224 */ /* 0x000fe400078e0003 */
[----:B------:R-:W-:-:S02]  /*9420*/  VIADD R0, R0, 0xffffffe0 ;  /* 0xffffffe000007836 */ /* 0x000fc40000000000 */
[----:B--2---:R-:W-:-:S05]  /*9430*/  VIADD R22, R22, 0xffffffff ;  /* 0xffffffff16167836 */ /* 0x004fca0000000000 */
[----:B------:R1:W-:Y:S04]  /*9440*/  STL [R1+0x5d8], R22 ;  /* 0x0005d81601007387 */ /* 0x0003e80000100800 */
[----:B------:R0:W-:Y:S01]  /*9450*/  STL [R1+0x80], R2 ;  /* 0x0000800201007387 */ /* 0x0001e20000100800 */
[----:B------:R-:W-:Y:S01]  /*9460*/  ISETP.NE.U32.AND P0, PT, R22, RZ, PT ;  /* 0x000000ff1600720c */ /* 0x000fe20003f05070 */
[----:B------:R-:W-:Y:S02]  /*9470*/  WARPGROUP.DEPBAR.LE gsb0, 0x0 ;  /* 0x00008000000079c5 */ /* 0x000fe40000010000 */
[----:B-1----:R-:W-:-:S10]  /*9480*/  IMAD.MOV.U32 R22, RZ, RZ, R5 ;  /* 0x000000ffff167224 */ /* 0x002fd400078e0005 */
[----:B0-----:R-:W-:Y:S05]  /*9490*/  @P0 BRA `(.L_x_1) ;  /* 0xffffffa400f80947 */ /* 0x001fea000383ffff */
[----:B------:R-:W2:Y:S04]  /*94a0*/  LDL.LU R13, [R1+0x7c] ;  /* 0x00007c00010d7983 */ /* 0x000ea80000300800 */
[----:B------:R-:W3:Y:S04]  /*94b0*/  LDL.LU R12, [R1+0x74] ;  /* 0x00007400010c7983 */ /* 0x000ee80000300800 */
[----:B------:R-:W4:Y:S04]  /*94c0*/  LDL.LU R17, [R1+0x78] ;  /* 0x0000780001117983 */ /* 0x000f280000300800 */
[----:B------:R-:W4:Y:S04]  /*94d0*/  LDL.LU R16, [R1+0x70] ;  /* 0x0000700001107983 */ /* 0x000f280000300800 */
[----:B------:R-:W4:Y:S04]  /*94e0*/  LDL.LU R252, [R1+0x1c] ;  /* 0x00001c0001fc7983 */ /* 0x000f280000300800 */
[----:B------:R-:W4:Y:S04]  /*94f0*/  LDL.LU R0, [R1+0x14] ;  /* 0x0000140001007983 */ /* 0x000f280000300800 */
[----:B-----5:R-:W4:Y:S04]  /*9500*/  LDL.LU R250, [R1+0x18] ;  /* 0x0000180001fa7983 */ /* 0x020f280000300800 */
[----:B------:R-:W4:Y:S01]  /*9510*/  LDL.LU R251, [R1+0x10] ;  /* 0x0000100001fb7983 */ /* 0x000f220000300800 */
[----:B------:R-:W-:-:S03]  /*9520*/  F2FP.BF16.F32.PACK_AB R11, R55, R119 ;  /* 0x00000077370b723e */ /* 0x000fc600000010ff */
[----:B------:R-:W4:Y:S01]  /*9530*/  LDL.LU R248, [R1+0xc] ;  /* 0x00000c0001f87983 */ /* 0x000f220000300800 */
[----:B------:R-:W-:-:S03]  /*9540*/  F2FP.BF16.F32.PACK_AB R10, R53, R117 ;  /* 0x00000075350a723e */ /* 0x000fc600000010ff */
[----:B------:R-:W4:Y:S04]  /*9550*/  LDL.LU R249, [R1+0x4] ;  /* 0x0000040001f97983 */ /* 0x000f280000300800 */
[----:B------:R-:W4:Y:S01]  /*9560*/  LDL.LU R2, [R1+0x8] ;  /* 0x0000080001027983 */ /* 0x000f220000300800 */
[----:B------:R-:W-:-:S03]  /*9570*/  F2FP.BF16.F32.PACK_AB R9, R87, R151 ;  /* 0x000000975709723e */ /* 0x000fc600000010ff */
[----:B------:R-:W4:Y:S04]  /*9580*/  LDL.LU R3, [R1] ;  /* 0x0000000001037983 */ /* 0x000f280000300800 */
[----:B------:R-:W4:Y:S01]  /*9590*/  LDL.LU R119, [R1+0x50] ;  /* 0x0000500001777983 */ /* 0x000f220000300800 */
[----:B------:R-:W-:-:S03]  /*95a0*/  F2FP.BF16.F32.PACK_AB R8, R85, R149 ;  /* 0x000000955508723e */ /* 0x000fc600000010ff */
[----:B------:R-:W4:Y:S04]  /*95b0*/  LDL.LU R53, [R1+0x6c] ;  /* 0x00006c0001357983 */ /* 0x000f280000300800 */
[----:B------:R-:W4:Y:S01]  /*95c0*/  LDL.LU R117, [R1+0x58] ;  /* 0x0000580001757983 */ /* 0x000f220000300800 */
[----:B------:R-:W-:-:S03]  /*95d0*/  F2FP.BF16.F32.PACK_AB R15, R183, R247 ;  /* 0x000000f7b70f723e */ /* 0x000fc600000010ff */
[----:B------:R-:W4:Y:S04]  /*95e0*/  LDL.LU R87, [R1+0x60] ;  /* 0x0000600001577983 */ /* 0x000f280000300800 */
[----:B------:R-:W4:Y:S01]  /*95f0*/  LDL.LU R151, [R1+0x20] ;  /* 0x0000200001977983 */ /* 0x000f220000300800 */
[----:B------:R-:W-:-:S03]  /*9600*/  F2FP.BF16.F32.PACK_AB R14, R181, R245 ;  /* 0x000000f5b50e723e */ /* 0x000fc600000010ff */
[----:B------:R-:W4:Y:S04]  /*9610*/  LDL.LU R85, [R1+0x68] ;  /* 0x0000680001557983 */ /* 0x000f280000300800 */
[----:B------:R-:W4:Y:S04]  /*9620*/  LDL.LU R149, [R1+0x28] ;  /* 0x0000280001957983 */ /* 0x000f280000300800 */
[----:B------:R-:W4:Y:S04]  /*9630*/  LDL.LU R247, [R1+0x2c] ;  /* 0x00002c0001f77983 */ /* 0x000f280000300800 */
[----:B------:R-:W4:Y:S01]  /*9640*/  LDL.LU R183, [R1+0x24] ;  /* 0x0000240001b77983 */ /* 0x000f220000300800 */
[----:B------:R-:W-:-:S03]  /*9650*/  F2FP.BF16.F32.PACK_AB R7, R54, R118 ;  /* 0x000000763607723e */ /* 0x000fc600000010ff */
[----:B------:R-:W4:Y:S01]  /*9660*/  LDL.LU R245, [R1+0x38] ;  /* 0x0000380001f57983 */ /* 0x000f220000300800 */
[----:B------:R-:W-:-:S03]  /*9670*/  F2FP.BF16.F32.PACK_AB R6, R52, R116 ;  /* 0x000000743406723e */ /* 0x000fc600000010ff */
[----:B------:R-:W4:Y:S01]  /*9680*/  LDL.LU R181, [R1+0x30] ;  /* 0x0000300001b57983 */ /* 0x000f220000300800 */
[----:B------:R-:W-:Y:S02]  /*9690*/  F2FP.BF16.F32.PACK_AB R5, R86, R150 ;  /* 0x000000965605723e */ /* 0x000fe400000010ff */
[----:B------:R-:W-:Y:S02]  /*96a0*/  F2FP.BF16.F32.PACK_AB R4, R84, R148 ;  /* 0x000000945404723e */ /* 0x000fe400000010ff */
[----:B------:R-:W-:Y:S02]  /*96b0*/  F2FP.BF16.F32.PACK_AB R19, R182, R246 ;  /* 0x000000f6b613723e */ /* 0x000fe400000010ff */
[----:B--2---:R-:W-:Y:S02]  /*96c0*/  F2FP.BF16.F32.PACK_AB R13, R215, R13 ;  /* 0x0000000dd70d723e */ /* 0x004fe400000010ff */
[----:B------:R-:W2:Y:S01]  /*96d0*/  LDL.LU R215, [R1+0x34] ;  /* 0x0000340001d77983 */ /* 0x000ea20000300800 */
[----:B---3--:R-:W-:-:S03]  /*96e0*/  F2FP.BF16.F32.PACK_AB R12, R213, R12 ;  /* 0x0000000cd50c723e */ /* 0x008fc600000010ff */
[----:B------:R-:W3:Y:S04]  /*96f0*/  LDL.LU R213, [R1+0x3c] ;  /* 0x00003c0001d57983 */ /* 0x000ee80000300800 */
[----:B------:R-:W3:Y:S04]  /*9700*/  LDL.LU R118, [R1+0x54] ;  /* 0x0000540001767983 */ /* 0x000ee80000300800 */
[----:B------:R-:W3:Y:S04]  /*9710*/  LDL.LU R52, [R1+0x64] ;  /* 0x0000640001347983 */ /* 0x000ee80000300800 */
[----:B------:R-:W3:Y:S04]  /*9720*/  LDL.LU R116, [R1+0x5c] ;  /* 0x00005c0001747983 */ /* 0x000ee80000300800 */
[----:B------:R-:W3:Y:S04]  /*9730*/  LDL.LU R150, [R1+0x40] ;  /* 0x0000400001967983 */ /* 0x000ee80000300800 */
[----:B------:R-:W3:Y:S04]  /*9740*/  LDL.LU R148, [R1+0x48] ;  /* 0x0000480001947983 */ /* 0x000ee80000300800 */
[----:B------:R-:W3:Y:S04]  /*9750*/  LDL.LU R246, [R1+0x4c] ;  /* 0x00004c0001f67983 */ /* 0x000ee80000300800 */
[----:B------:R-:W3:Y:S01]  /*9760*/  LDL.LU R182, [R1+0x44] ;  /* 0x0000440001b67983 */ /* 0x000ee20000300800 */
[----:B------:R-:W-:-:S02]  /*9770*/  F2FP.BF16.F32.PACK_AB R23, R51, R115 ;  /* 0x000000733317723e */ /* 0x000fc400000010ff */
[----:B------:R-:W-:Y:S02]  /*9780*/  F2FP.BF16.F32.PACK_AB R51, R50, R114 ;  /* 0x000000723233723e */ /* 0x000fe400000010ff */
[----:B------:R-:W-:Y:S02]  /*9790*/  F2FP.BF16.F32.PACK_AB R50, R48, R112 ;  /* 0x000000703032723e */ /* 0x000fe400000010ff */
[----:B------:R-:W-:Y:S02]  /*97a0*/  F2FP.BF16.F32.PACK_AB R48, R80, R144 ;  /* 0x000000905030723e */ /* 0x000fe400000010ff */
[----:B------:R-:W-:Y:S02]  /*97b0*/  F2FP.BF16.F32.PACK_AB R20, R81, R145 ;  /* 0x000000915114723e */ /* 0x000fe400000010ff */
[----:B------:R-:W-:Y:S02]  /*97c0*/  F2FP.BF16.F32.PACK_AB R22, R49, R113 ;  /* 0x000000713116723e */ /* 0x000fe400000010ff */
[----:B------:R-:W-:-:S02]  /*97d0*/  F2FP.BF16.F32.PACK_AB R86, R45, R109 ;  /* 0x0000006d2d56723e */ /* 0x000fc400000010ff */
[----:B------:R-:W-:Y:S02]  /*97e0*/  F2FP.BF16.F32.PACK_AB R49, R82, R146 ;  /* 0x000000925231723e */ /* 0x000fe400000010ff */
[----:B------:R-:W-:Y:S02]  /*97f0*/  F2FP.BF16.F32.PACK_AB R84, R77, R141 ;  /* 0x0000008d4d54723e */ /* 0x000fe400000010ff */
[----:B------:R-:W-:Y:S02]  /*9800*/  F2FP.BF16.F32.PACK_AB R45, R78, R142 ;  /* 0x0000008e4e2d723e */ /* 0x000fe400000010ff */
[----:B------:R-:W-:Y:S02]  /*9810*/  F2FP.BF16.F32.PACK_AB R21, R83, R147 ;  /* 0x000000935315723e */ /* 0x000fe400000010ff */
[----:B----4-:R-:W-:Y:S02]  /*9820*/  F2FP.BF16.F32.PACK_AB R77, R206, R117 ;  /* 0x00000075ce4d723e */ /* 0x010fe400000010ff */
        /* <DEDUP_REMOVED lines=82> */
[----:B--2---:R-:W-:Y:S02]  /*9d50*/  F2FP.BF16.F32.PACK_AB R136, R197, R215 ;  /* 0x000000d7c588723e */ /* 0x004fe400000010ff */
[----:B---3--:R-:W-:Y:S02]  /*9d60*/  F2FP.BF16.F32.PACK_AB R112, R205, R118 ;  /* 0x00000076cd70723e */ /* 0x008fe400000010ff */
        /* <DEDUP_REMOVED lines=18> */
[----:B------:R-:W-:-:S07]  /*9e90*/  F2FP.BF16.F32.PACK_AB R58, R152, R216 ;  /* 0x000000d8983a723e */ /* 0x000fce00000010ff */
.L_x_0:
[----:B------:R-:W2:Y:S01]  /*9ea0*/  LDL.LU R160, [R1+0xe8] ;  /* 0x0000e80001a07983 */ /* 0x000ea20000300800 */
[----:B------:R-:W-:Y:S01]  /*9eb0*/  ULDC.64 UR24, c[0x0][0x228] ;  /* 0x00008a0000187ab9 */ /* 0x000fe20000000a00 */
[----:B------:R-:W-:Y:S01]  /*9ec0*/  ULDC UR5, c[0x0][0x22c] ;  /* 0x00008b0000057ab9 */ /* 0x000fe20000000800 */
[----:B------:R-:W-:Y:S01]  /*9ed0*/  ULDC.64 UR8, c[0x0][0x220] ;  /* 0x0000880000087ab9 */ /* 0x000fe20000000a00 */
[----:B------:R-:W0:Y:S01]  /*9ee0*/  S2R R24, SR_TID.X ;  /* 0x0000000000187919 */ /* 0x000e220000002100 */
[----:B------:R-:W-:Y:S01]  /*9ef0*/  ULDC.64 UR28, c[0x0][0x228] ;  /* 0x00008a00001c7ab9 */ /* 0x000fe20000000a00 */
[----:B------:R-:W-:Y:S01]  /*9f00*/  ULDC UR26, c[0x0][0x248] ;  /* 0x00009200001a7ab9 */ /* 0x000fe20000000800 */
[----:B------:R-:W-:Y:S01]  /*9f10*/  ULDC.64 UR14, c[0x0][0x228] ;  /* 0x00008a00000e7ab9 */ /* 0x000fe20000000a00 */
[----:B------:R-:W3:Y:S01]  /*9f20*/  LDL.LU R155, [R1+0xec] ;  /* 0x0000ec00019b7983 */ /* 0x000ee20000300800 */
[----:B------:R-:W-:Y:S01]  /*9f30*/  ULDC.64 UR12, c[0x0][0x228] ;  /* 0x00008a00000c7ab9 */ /* 0x000fe20000000a00 */
[----:B------:R-:W-:Y:S01]  /*9f40*/  ULDC.64 UR10, c[0x0][0x228] ;  /* 0x00008a00000a7ab9 */ /* 0x000fe20000000a00 */
[----:B------:R-:W-:Y:S01]  /*9f50*/  ULDC.64 UR22, c[0x0][0x228] ;  /* 0x00008a0000167ab9 */ /* 0x000fe20000000a00 */
[----:B------:R-:W4:Y:S01]  /*9f60*/  LDL.LU R154, [R1+0xf8] ;  /* 0x0000f800019a7983 */ /* 0x000f220000300800 */
[----:B------:R-:W-:Y:S01]  /*9f70*/  ULDC.64 UR20, c[0x0][0x228] ;  /* 0x00008a0000147ab9 */ /* 0x000fe20000000a00 */
[----:B------:R-:W-:Y:S01]  /*9f80*/  ULDC.64 UR18, c[0x0][0x228] ;  /* 0x00008a0000127ab9 */ /* 0x000fe20000000a00 */
[----:B------:R-:W-:Y:S01]  /*9f90*/  ULDC.64 UR16, c[0x0][0x228] ;  /* 0x00008a0000107ab9 */ /* 0x000fe20000000a00 */
[----:B------:R-:W5:Y:S04]  /*9fa0*/  LDL.LU R153, [R1+0xf4] ;  /* 0x0000f40001997983 */ /* 0x000f680000300800 */
[----:B------:R-:W5:Y:S01]  /*9fb0*/  LDL.LU R152, [R1+0xf0] ;  /* 0x0000f00001987983 */ /* 0x000f620000300800 */
[----:B0-----:R-:W-:-:S02]  /*9fc0*/  IMAD.SHL.U32 R0, R24, 0x10, RZ ;  /* 0x0000001018007824 */ /* 0x001fc400078e00ff */
[----:B------:R-:W-:-:S03]  /*9fd0*/  IMAD.SHL.U32 R2, R24, 0x40, RZ ;  /* 0x0000004018027824 */ /* 0x000fc600078e00ff */
[----:B------:R-:W-:Y:S02]  /*9fe0*/  LOP3.LUT R0, R0, 0xf0, RZ, 0xc0, !PT ;  /* 0x000000f000007812 */ /* 0x000fe400078ec0ff */
[----:B------:R-:W-:-:S04]  /*9ff0*/  LOP3.LUT R3, R2, 0x400, RZ, 0xc0, !PT ;  /* 0x0000040002037812 */ /* 0x000fc800078ec0ff */
[----:B------:R-:W-:Y:S02]  /*a000*/  IADD3 R0, R3, UR4, R0 ;  /* 0x0000000403007c10 */ /* 0x000fe4000fffe000 */
[C---:B------:R-:W-:Y:S02]  /*a010*/  LOP3.LUT R3, R24.reuse, 0x60, RZ, 0xc0, !PT ;  /* 0x0000006018037812 */ /* 0x040fe400078ec0ff */
[----:B------:R-:W-:Y:S01]  /*a020*/  LOP3.LUT R24, R24, 0x7f, RZ, 0xc0, !PT ;  /* 0x0000007f18187812 */ /* 0x000fe200078ec0ff */
[----:B------:R-:W-:Y:S01]  /*a030*/  BAR.SYNC.DEFER_BLOCKING 0x0 ;  /* 0x0000000000007b1d */ /* 0x000fe20000010000 */
[C---:B--2---:R-:W-:Y:S02]  /*a040*/  VIADD R2, R160.reuse, 0x3f ;  /* 0x0000003fa0027836 */ /* 0x044fe40000000000 */
[----:B------:R-:W-:-:S03]  /*a050*/  VIADD R25, R160, 0x1 ;  /* 0x00000001a0197836 */ /* 0x000fc60000000000 */
[----:B------:R-:W-:Y:S01]  /*a060*/  ISETP.GE.AND P0, PT, R2, UR25, PT ;  /* 0x0000001902007c0c */ /* 0x000fe2000bf06270 */
[----:B------:R-:W-:Y:S01]  /*a070*/  IMAD R2, R3, 0x8, R0 ;  /* 0x0000000803027824 */ /* 0x000fe200078e0200 */
[----:B------:R-:W-:Y:S02]  /*a080*/  LEA R0, R24, UR4, 0x4 ;  /* 0x0000000418007c11 */ /* 0x000fe4000f8e20ff */
[----:B------:R-:W-:Y:S01]  /*a090*/  ISETP.GE.AND P1, PT, R25, UR5, PT ;  /* 0x0000000519007c0c */ /* 0x000fe2000bf26270 */
[----:B------:R-:W-:Y:S01]  /*a0a0*/  ULDC.64 UR4, c[0x0][0x228] ;  /* 0x00008a0000047ab9 */ /* 0x000fe20000000a00 */
[----:B------:R-:W-:Y:S01]  /*a0b0*/  STSM.16.M88.4 [R2], R56 ;  /* 0x0000003802007844 */ /* 0x000fe20000000200 */
[----:B------:R-:W-:Y:S01]  /*a0c0*/  BAR.SYNC.DEFER_BLOCKING 0x0 ;  /* 0x0000000000007b1d */ /* 0x000fe20000010000 */
[----:B---3--:R-:W-:Y:S02]  /*a0d0*/  ISETP.GE.AND P3, PT, R155, UR4, PT ;  /* 0x000000049b007c0c */ /* 0x008fe4000bf66270 */
[----:B------:R-:W-:-:S02]  /*a0e0*/  ISETP.GE.AND P2, PT, R160, UR5, PT ;  /* 0x00000005a0007c0c */ /* 0x000fc4000bf46270 */
[----:B------:R-:W-:Y:S01]  /*a0f0*/  ISETP.LT.AND P3, PT, R160, UR29, !P3 ;  /* 0x0000001da0007c0c */ /* 0x000fe2000df61270 */
[----:B------:R-:W-:Y:S02]  /*a100*/  ULDC.64 UR4, c[0x0][0x228] ;  /* 0x00008a0000047ab9 */ /* 0x000fe40000000a00 */
[----:B----4-:R-:W-:Y:S01]  /*a110*/  ISETP.LT.AND P5, PT, R154, UR4, !P2 ;  /* 0x000000049a007c0c */ /* 0x010fe2000d7a1270 */
[----:B------:R-:W-:Y:S01]  /*a120*/  ULDC UR4, c[0x0][0x22c] ;  /* 0x00008b0000047ab9 */ /* 0x000fe20000000800 */
[----:B------:R-:W0:Y:S01]  /*a130*/  LDS.128 R60, [R0] ;  /* 0x00000000003c7984 */ /* 0x000e220000000c00 */
[----:B------:R-:W-:Y:S06]  /*a140*/  BAR.SYNC.DEFER_BLOCKING 0x0 ;  /* 0x0000000000007b1d */ /* 0x000fec0000010000 */
[----:B------:R-:W-:Y:S02]  /*a150*/  STSM.16.M88.4 [R2], R156 ;  /* 0x0000009c02007844 */ /* 0x000fe40000000200 */
[----:B------:R-:W-:Y:S06]  /*a160*/  BAR.SYNC.DEFER_BLOCKING 0x0 ;  /* 0x0000000000007b1d */ /* 0x000fec0000010000 */
[----:B------:R-:W-:Y:S02]  /*a170*/  LDS.128 R88, [R0] ;  /* 0x0000000000587984 */ /* 0x000fe40000000c00 */
[----:B------:R-:W-:Y:S06]  /*a180*/  BAR.SYNC.DEFER_BLOCKING 0x0 ;  /* 0x0000000000007b1d */ /* 0x000fec0000010000 */
[----:B------:R-:W-:Y:S02]  /*a190*/  STSM.16.M88.4 [R2], R32 ;  /* 0x0000002002007844 */ /* 0x000fe40000000200 */
[----:B------:R-:W-:Y:S06]  /*a1a0*/  BAR.SYNC.DEFER_BLOCKING 0x0 ;  /* 0x0000000000007b1d */ /* 0x000fec0000010000 */
[----:B------:R-:W1:Y:S02]  /*a1b0*/  LDS.128 R92, [R0] ;  /* 0x00000000005c7984 */ /* 0x000e640000000c00 */
[----:B------:R-:W-:Y:S06]  /*a1c0*/  BAR.SYNC.DEFER_BLOCKING 0x0 ;  /* 0x0000000000007b1d */ /* 0x000fec0000010000 */
[----:B------:R-:W-:Y:S02]  /*a1d0*/  STSM.16.M88.4 [R2], R28 ;  /* 0x0000001c02007844 */ /* 0x000fe40000000200 */
[----:B------:R-:W-:Y:S06]  /*a1e0*/  BAR.SYNC.DEFER_BLOCKING 0x0 ;  /* 0x0000000000007b1d */ /* 0x000fec0000010000 */
[----:B------:R-:W2:Y:S02]  /*a1f0*/  LDS.128 R64, [R0] ;  /* 0x0000000000407984 */ /* 0x000ea40000000c00 */
[----:B------:R-:W-:Y:S06]  /*a200*/  BAR.SYNC.DEFER_BLOCKING 0x0 ;  /* 0x0000000000007b1d */ /* 0x000fec0000010000 */
[----:B------:R-:W-:Y:S02]  /*a210*/  STSM.16.M88.4 [R2], R124 ;  /* 0x0000007c02007844 */ /* 0x000fe40000000200 */
[----:B------:R-:W-:Y:S06]  /*a220*/  BAR.SYNC.DEFER_BLOCKING 0x0 ;  /* 0x0000000000007b1d */ /* 0x000fec0000010000 */
[----:B------:R-:W3:Y:S02]  /*a230*/  LDS.128 R56, [R0] ;  /* 0x0000000000387984 */ /* 0x000ee40000000c00 */
[----:B------:R-:W-:Y:S06]  /*a240*/  BAR.SYNC.DEFER_BLOCKING 0x0 ;  /* 0x0000000000007b1d */ /* 0x000fec0000010000 */
[----:B------:R-:W-:Y:S02]  /*a250*/  STSM.16.M88.4 [R2], R96 ;  /* 0x0000006002007844 */ /* 0x000fe40000000200 */
[----:B------:R-:W-:Y:S06]  /*a260*/  BAR.SYNC.DEFER_BLOCKING 0x0 ;  /* 0x0000000000007b1d */ /* 0x000fec0000010000 */
[----:B------:R-:W4:Y:S02]  /*a270*/  LDS.128 R32, [R0] ;  /* 0x0000000000207984 */ /* 0x000f240000000c00 */
[----:B------:R-:W-:Y:S06]  /*a280*/  BAR.SYNC.DEFER_BLOCKING 0x0 ;  /* 0x0000000000007b1d */ /* 0x000fec0000010000 */
[----:B------:R-:W-:Y:S02]  /*a290*/  STSM.16.M88.4 [R2], R148 ;  /* 0x0000009402007844 */ /* 0x000fe40000000200 */
[----:B------:R-:W-:Y:S06]  /*a2a0*/  BAR.SYNC.DEFER_BLOCKING 0x0 ;  /* 0x0000000000007b1d */ /* 0x000fec0000010000 */
[----:B------:R-:W4:Y:S02]  /*a2b0*/  LDS.128 R28, [R0] ;  /* 0x00000000001c7984 */ /* 0x000f240000000c00 */
[----:B------:R-:W-:Y:S06]  /*a2c0*/  BAR.SYNC.DEFER_BLOCKING 0x0 ;  /* 0x0000000000007b1d */ /* 0x000fec0000010000 */
[----:B------:R5:W-:Y:S02]  /*a2d0*/  STSM.16.M88.4 [R2], R144 ;  /* 0x0000009002007844 */ /* 0x000be40000000200 */
[----:B------:R-:W-:Y:S08]  /*a2e0*/  BAR.SYNC.DEFER_BLOCKING 0x0 ;  /* 0x0000000000007b1d */ /* 0x000ff00000010000 */
[----:B-----5:R-:W5:Y:S01]  /*a2f0*/  LDC R144, c[0x0][0x244] ;  /* 0x00009100ff907b82 */ /* 0x020f620000000800 */
[----:B------:R-:W-:-:S04]  /*a300*/  IMAD R145, R160, UR26, RZ ;  /* 0x0000001aa0917c24 */ /* 0x000fc8000f8e02ff */
[----:B------:R-:W-:Y:S01]  /*a310*/  VIADD R147, R145, UR26 ;  /* 0x0000001a91937c36 */ /* 0x000fe20008000000 */
[----:B------:R-:W4:Y:S02]  /*a320*/  LDS.128 R24, [R0] ;  /* 0x0000000000187984 */ /* 0x000f240000000c00 */
[----:B------:R-:W-:Y:S01]  /*a330*/  BAR.SYNC.DEFER_BLOCKING 0x0 ;  /* 0x0000000000007b1d */ /* 0x000fe20000010000 */
[----:B-----5:R-:W-:-:S05]  /*a340*/  IMAD R3, R155, R144, RZ ;  /* 0x000000909b037224 */ /* 0x020fca00078e02ff */
[----:B------:R-:W-:Y:S02]  /*a350*/  STSM.16.M88.4 [R2], R128 ;  /* 0x0000008002007844 */ /* 0x000fe40000000200 */
[----:B------:R-:W-:Y:S06]  /*a360*/  BAR.SYNC.DEFER_BLOCKING 0x0 ;  /* 0x0000000000007b1d */ /* 0x000fec0000010000 */
[----:B------:R-:W5:Y:S02]  /*a370*/  LDS.128 R96, [R0] ;  /* 0x0000000000607984 */ /* 0x000f640000000c00 */
[----:B------:R-:W-:Y:S06]  /*a380*/  BAR.SYNC.DEFER_BLOCKING 0x0 ;  /* 0x0000000000007b1d */ /* 0x000fec0000010000 */
        /* <DEDUP_REMOVED lines=76> */
[----:B------:R0:W-:Y:S02]  /*a850*/  STSM.16.M88.4 [R2], R16 ;  /* 0x0000001002007844 */ /* 0x0001e40000000200 */
[----:B------:R-:W-:Y:S01]  /*a860*/  BAR.SYNC.DEFER_BLOCKING 0x0 ;  /* 0x0000000000007b1d */ /* 0x000fe20000010000 */
[----:B0-----:R-:W-:-:S04]  /*a870*/  LEA R16, P4, R3, UR8, 0x1 ;  /* 0x0000000803107c11 */ /* 0x001fc8000f8808ff */
[----:B------:R-:W-:-:S03]  /*a880*/  LEA.HI.X.SX32 R17, R3, UR9, 0x1, P4 ;  /* 0x0000000903117c11 */ /* 0x000fc6000a0f0eff */
[----:B------:R-:W-:Y:S01]  /*a890*/  IMAD.WIDE R52, R145, 0x2, R16 ;  /* 0x0000000291347825 */ /* 0x000fe200078e0210 */
[----:B------:R-:W0:Y:S01]  /*a8a0*/  LDS.128 R48, [R0] ;  /* 0x0000000000307984 */ /* 0x000e220000000c00 */
[----:B------:R-:W-:Y:S06]  /*a8b0*/  BAR.SYNC.DEFER_BLOCKING 0x0 ;  /* 0x0000000000007b1d */ /* 0x000fec0000010000 */
[----:B------:R1:W-:Y:S02]  /*a8c0*/  STSM.16.M88.4 [R2], R4 ;  /* 0x0000000402007844 */ /* 0x0003e40000000200 */
[----:B------:R-:W-:Y:S01]  /*a8d0*/  BAR.SYNC.DEFER_BLOCKING 0x0 ;  /* 0x0000000000007b1d */ /* 0x000fe20000010000 */
[----:B-1----:R-:W-:-:S04]  /*a8e0*/  IMAD R4, R144, 0x80, R3 ;  /* 0x0000008090047824 */ /* 0x002fc800078e0203 */
[----:B------:R-:W-:-:S04]  /*a8f0*/  IMAD R3, R144, 0x80, R4 ;  /* 0x0000008090037824 */ /* 0x000fc800078e0204 */
[----:B------:R-:W-:Y:S02]  /*a900*/  IMAD R19, R144, 0x80, R3 ;  /* 0x0000008090137824 */ /* 0x000fe400078e0203 */
[----:B------:R-:W-:Y:S01]  /*a910*/  VIADD R144, R160, 0x2 ;  /* 0x00000002a0907836 */ /* 0x000fe20000000000 */
[----:B------:R-:W1:Y:S01]  /*a920*/  LDS.128 R20, [R0] ;  /* 0x0000000000147984 */ /* 0x000e620000000c00 */
[----:B------:R-:W-:Y:S06]  /*a930*/  BAR.SYNC.DEFER_BLOCKING 0x0 ;  /* 0x0000000000007b1d */ /* 0x000fec0000010000 */
[----:B------:R2:W-:Y:S02]  /*a940*/  STSM.16.M88.4 [R2], R12 ;  /* 0x0000000c02007844 */ /* 0x0005e40000000200 */
[----:B------:R-:W-:Y:S01]  /*a950*/  BAR.SYNC.DEFER_BLOCKING 0x0 ;  /* 0x0000000000007b1d */ /* 0x000fe20000010000 */
[----:B--2---:R-:W-:-:S02]  /*a960*/  LEA R12, P6, R4, UR8, 0x1 ;  /* 0x00000008040c7c11 */ /* 0x004fc4000f8c08ff */
[----:B------:R-:W-:Y:S02]  /*a970*/  PRMT R15, R60, 0x7632, R15 ;  /* 0x000076323c0f7816 */ /* 0x000fe4000000000f */
[----:B------:R-:W-:Y:S02]  /*a980*/  LEA.HI.X.SX32 R13, R4, UR9, 0x1, P6 ;  /* 0x00000009040d7c11 */ /* 0x000fe4000b0f0eff */
[----:B------:R-:W-:Y:S02]  /*a990*/  LEA R14, P4, R3, UR8, 0x1 ;  /* 0x00000008030e7c11 */ /* 0x000fe4000f8808ff */
[----:B------:R-:W-:Y:S01]  /*a9a0*/  LEA R18, P6, R19, UR8, 0x1 ;  /* 0x0000000813127c11 */ /* 0x000fe2000f8c08ff */
[----:B------:R-:W-:Y:S01]  /*a9b0*/  IMAD.WIDE R54, R145, 0x2, R12 ;  /* 0x0000000291367825 */ /* 0x000fe200078e020c */
[----:B------:R-:W2:Y:S02]  /*a9c0*/  LDS.128 R4, [R0] ;  /* 0x0000000000047984 */ /* 0x000ea40000000c00 */
[----:B------:R-:W-:Y:S01]  /*a9d0*/  LEA.HI.X.SX32 R19, R19, UR9, 0x1, P6 ;  /* 0x0000000913137c11 */ /* 0x000fe2000b0f0eff */
[----:B------:R-:W-:Y:S06]  /*a9e0*/  BAR.SYNC.DEFER_BLOCKING 0x0 ;  /* 0x0000000000007b1d */ /* 0x000fec0000010000 */
[----:B------:R3:W-:Y:S02]  /*a9f0*/  STSM.16.M88.4 [R2], R8 ;  /* 0x0000000802007844 */ /* 0x0007e40000000200 */
[----:B------:R-:W-:Y:S01]  /*aa00*/  BAR.SYNC.DEFER_BLOCKING 0x0 ;  /* 0x0000000000007b1d */ /* 0x000fe20000010000 */
[----:B---3--:R-:W-:-:S04]  /*aa10*/  IMAD.WIDE R8, R145, 0x2, R18 ;  /* 0x0000000291087825 */ /* 0x008fc800078e0212 */
[----:B------:R-:W-:Y:S01]  /*aa20*/  IMAD.WIDE R10, R147, 0x2, R16 ;  /* 0x00000002930a7825 */ /* 0x000fe200078e0210 */
[----:B------:R3:W-:Y:S01]  /*aa30*/  @P3 STG.E.U16 desc[UR6][R52.64], R60 ;  /* 0x0000003c34003986 */ /* 0x0007e2000c101506 */
[----:B------:R-:W-:Y:S01]  /*aa40*/  ISETP.LT.AND P3, PT, R152, UR12, !P2 ;  /* 0x0000000c98007c0c */ /* 0x000fe2000d761270 */
[----:B------:R-:W-:Y:S02]  /*aa50*/  ULDC UR12, c[0x0][0x228] ;  /* 0x00008a00000c7ab9 */ /* 0x000fe40000000800 */
[----:B------:R4:W-:Y:S01]  /*aa60*/  @P5 STG.E.U16 desc[UR6][R54.64], R15 ;  /* 0x0000000f36005986 */ /* 0x0009e2000c101506 */
[----:B------:R-:W-:Y:S01]  /*aa70*/  ISETP.LT.AND P5, PT, R155, UR10, !P1 ;  /* 0x0000000a9b007c0c */ /* 0x000fe2000cfa1270 */
[----:B------:R-:W-:Y:S01]  /*aa80*/  ULDC UR10, c[0x0][0x228] ;  /* 0x00008a00000a7ab9 */ /* 0x000fe20000000800 */
[----:B---3--:R-:W-:Y:S01]  /*aa90*/  IMAD.WIDE R52, R147, 0x2, R12 ;  /* 0x0000000293347825 */ /* 0x008fe200078e020c */
[----:B------:R-:W-:Y:S02]  /*aaa0*/  PRMT R60, R92, 0x7632, R60 ;  /* 0x000076325c3c7816 */ /* 0x000fe4000000003c */
[----:B----4-:R-:W-:Y:S01]  /*aab0*/  LEA.HI.X.SX32 R15, R3, UR9, 0x1, P4 ;  /* 0x00000009030f7c11 */ /* 0x010fe2000a0f0eff */
[----:B------:R-:W-:Y:S01]  /*aac0*/  ULDC.64 UR8, c[0x0][0x228] ;  /* 0x00008a0000087ab9 */ /* 0x000fe20000000a00 */
[----:B------:R-:W-:Y:S01]  /*aad0*/  ISETP.LT.AND P4, PT, R153, UR14, !P2 ;  /* 0x0000000e99007c0c */ /* 0x000fe2000d781270 */
[----:B------:R-:W-:Y:S01]  /*aae0*/  VIADD R55, R147, UR26 ;  /* 0x0000001a93377c36 */ /* 0x000fe20008000000 */
[----:B------:R-:W-:Y:S01]  /*aaf0*/  ISETP.LT.AND P6, PT, R154, UR8, !P1 ;  /* 0x000000089a007c0c */ /* 0x000fe2000cfc1270 */
[----:B------:R-:W-:Y:S01]  /*ab00*/  IMAD.WIDE R2, R145, 0x2, R14 ;  /* 0x0000000291027825 */ /* 0x000fe200078e020e */
[----:B------:R-:W-:Y:S01]  /*ab10*/  PRMT R54, R88, 0x7632, R54 ;  /* 0x0000763258367816 */ /* 0x000fe20000000036 */
[----:B------:R-:W-:Y:S01]  /*ab20*/  ULDC UR8, c[0x0][0x228] ;  /* 0x00008a0000087ab9 */ /* 0x000fe20000000800 */
[----:B------:R-:W-:Y:S01]  /*ab30*/  ISETP.GE.AND P2, PT, R144, UR4, PT ;  /* 0x0000000490007c0c */ /* 0x000fe2000bf46270 */
[----:B------:R-:W-:Y:S01]  /*ab40*/  ULDC UR4, c[0x0][0x22c] ;  /* 0x00008b0000047ab9 */ /* 0x000fe20000000800 */
[----:B------:R-:W-:-:S05]  /*ab50*/  VIADD R145, R55, UR26 ;  /* 0x0000001a37917c36 */ /* 0x000fca0008000000 */
[----:B------:R3:W-:Y:S01]  /*ab60*/  @P4 STG.E.U16 desc[UR6][R2.64], R88 ;  /* 0x0000005802004986 */ /* 0x0007e2000c101506 */
[----:B------:R-:W-:-:S03]  /*ab70*/  ISETP.LT.AND P4, PT, R153, UR22, !P1 ;  /* 0x0000001699007c0c */ /* 0x000fc6000cf81270 */
[----:B------:R4:W-:Y:S01]  /*ab80*/  @P3 STG.E.U16 desc[UR6][R8.64], R54 ;  /* 0x0000003608003986 */ /* 0x0009e2000c101506 */
[----:B------:R-:W-:-:S03]  /*ab90*/  ISETP.LT.AND P3, PT, R152, UR20, !P1 ;  /* 0x0000001498007c0c */ /* 0x000fc6000cf61270 */
[----:B------:R5:W-:Y:S01]  /*aba0*/  @P5 STG.E.U16 desc[UR6][R10.64], R92 ;  /* 0x0000005c0a005986 */ /* 0x000be2000c101506 */
[----:B------:R-:W-:Y:S01]  /*abb0*/  ISETP.LT.AND P5, PT, R155, UR18, !P2 ;  /* 0x000000129b007c0c */ /* 0x000fe2000d7a1270 */
[C---:B---3--:R-:W-:Y:S02]  /*abc0*/  IMAD.WIDE R2, R147.reuse, 0x2, R14 ;  /* 0x0000000293027825 */ /* 0x048fe400078e020e */
[----:B------:R3:W-:Y:S01]  /*abd0*/  @P6 STG.E.U16 desc[UR6][R52.64], R60 ;  /* 0x0000003c34006986 */ /* 0x0007e2000c101506 */
[----:B------:R-:W-:Y:S01]  /*abe0*/  ISETP.LT.AND P6, PT, R154, UR16, !P2 ;  /* 0x000000109a007c0c */ /* 0x000fe2000d7c1270 */
[----:B----4-:R-:W-:Y:S01]  /*abf0*/  IMAD.WIDE R8, R147, 0x2, R18 ;  /* 0x0000000293087825 */ /* 0x010fe200078e0212 */
[----:B------:R-:W-:Y:S01]  /*ac00*/  PRMT R54, R64, 0x7632, R54 ;  /* 0x0000763240367816 */ /* 0x000fe20000000036 */
[----:B------:R4:W-:Y:S01]  /*ac10*/  @P4 STG.E.U16 desc[UR6][R2.64], R64 ;  /* 0x0000004002004986 */ /* 0x0009e2000c101506 */
[----:B------:R-:W-:Y:S01]  /*ac20*/  ISETP.LT.AND P4, PT, R152, UR24, !P2 ;  /* 0x0000001898007c0c */ /* 0x000fe2000d781270 */
[----:B------:R-:W-:Y:S01]  /*ac30*/  VIADD R88, R160, 0x3 ;  /* 0x00000003a0587836 */ /* 0x000fe20000000000 */
[----:B------:R-:W-:Y:S01]  /*ac40*/  ULDC.64 UR24, c[0x0][0x228] ;  /* 0x00008a0000187ab9 */ /* 0x000fe20000000a00 */
[----:B------:R0:W-:Y:S01]  /*ac50*/  @P3 STG.E.U16 desc[UR6][R8.64], R54 ;  /* 0x0000003608003986 */ /* 0x0001e2000c101506 */
[----:B-----5:R-:W-:Y:S01]  /*ac60*/  IMAD.WIDE R10, R55, 0x2, R16 ;  /* 0x00000002370a7825 */ /* 0x020fe200078e0210 */
[----:B------:R-:W-:-:S02]  /*ac70*/  ISETP.LT.AND P3, PT, R153, UR24, !P2 ;  /* 0x0000001899007c0c */ /* 0x000fc4000d761270 */
[----:B---3--:R-:W-:Y:S01]  /*ac80*/  PRMT R60, R61, 0x7632, R60 ;  /* 0x000076323d3c7816 */ /* 0x008fe2000000003c */
[C---:B------:R-:W-:Y:S01]  /*ac90*/  IMAD.WIDE R52, R55.reuse, 0x2, R12 ;  /* 0x0000000237347825 */ /* 0x040fe200078e020c */
[----:B------:R-:W-:Y:S01]  /*aca0*/  ISETP.GE.AND P1, PT, R88, UR4, PT ;  /* 0x0000000458007c0c */ /* 0x000fe2000bf26270 */
[----:B------:R3:W-:Y:S01]  /*acb0*/  @P5 STG.E.U16 desc[UR6][R10.64], R61 ;  /* 0x0000003d0a005986 */ /* 0x0007e2000c101506 */
[----:B------:R-:W-:Y:S01]  /*acc0*/  ULDC UR4, c[0x0][0x228] ;  /* 0x00008a0000047ab9 */ /* 0x000fe20000000800 */
[----:B----4-:R-:W-:Y:S01]  /*acd0*/  IMAD.WIDE R2, R55, 0x2, R14 ;  /* 0x0000000237027825 */ /* 0x010fe200078e020e */
[----:B------:R-:W-:Y:S01]  /*ace0*/  ISETP.LT.AND P5, PT, R155, UR28, !P1 ;  /* 0x0000001c9b007c0c */ /* 0x000fe2000cfa1270 */
[----:B------:R4:W-:Y:S01]  /*acf0*/  @P6 STG.E.U16 desc[UR6][R52.64], R60 ;  /* 0x0000003c34006986 */ /* 0x0009e2000c101506 */
[----:B------:R-:W-:Y:S01]  /*ad00*/  ISETP.LT.AND P6, PT, R154, UR4, !P1 ;  /* 0x000000049a007c0c */ /* 0x000fe2000cfc1270 */
[----:B0-----:R-:W-:Y:S01]  /*ad10*/  VIADD R54, R160, 0x4 ;  /* 0x00000004a0367836 */ /* 0x001fe20000000000 */
[----:B------:R-:W-:Y:S01]  /*ad20*/  ULDC UR4, c[0x0][0x22c] ;  /* 0x00008b0000047ab9 */ /* 0x000fe20000000800 */
[----:B------:R-:W-:Y:S01]  /*ad30*/  IMAD.WIDE R8, R55, 0x2, R18 ;  /* 0x0000000237087825 */ /* 0x000fe200078e0212 */
[----:B------:R0:W-:Y:S01]  /*ad40*/  @P3 STG.E.U16 desc[UR6][R2.64], R89 ;  /* 0x0000005902003986 */ /* 0x0001e2000c101506 */
[----:B------:R-:W-:Y:S01]  /*ad50*/  ISETP.LT.AND P3, PT, R152, UR8, !P1 ;  /* 0x0000000898007c0c */ /* 0x000fe2000cf61270 */
[----:B------:R-:W-:Y:S01]  /*ad60*/  ULDC UR8, c[0x0][0x228] ;  /* 0x00008a0000087ab9 */ /* 0x000fe20000000800 */
[----:B------:R-:W-:Y:S01]  /*ad70*/  ISETP.GE.AND P2, PT, R54, UR4, PT ;  /* 0x0000000436007c0c */ /* 0x000fe2000bf46270 */
[----:B------:R-:W-:Y:S01]  /*ad80*/  ULDC UR4, c[0x0][0x228] ;  /* 0x00008a0000047ab9 */ /* 0x000fe20000000800 */
[----:B---3--:R-:W-:Y:S01]  /*ad90*/  IMAD.WIDE R10, R145, 0x2, R16 ;  /* 0x00000002910a7825 */ /* 0x008fe200078e0210 */
[----:B------:R-:W-:-:S02]  /*ada0*/  PRMT R61, R93, 0x7632, R61 ;  /* 0x000076325d3d7816 */ /* 0x000fc4000000003d */
[----:B----4-:R-:W-:Y:S01]  /*adb0*/  PRMT R60, R89, 0x7632, R60 ;  /* 0x00007632593c7816 */ /* 0x010fe2000000003c */
[----:B------:R-:W-:Y:S01]  /*adc0*/  IMAD.WIDE R52, R145, 0x2, R12 ;  /* 0x0000000291347825 */ /* 0x000fe200078e020c */
[----:B------:R-:W-:-:S03]  /*add0*/  PRMT R54, R65, 0x7632, R54 ;  /* 0x0000763241367816 */ /* 0x000fc60000000036 */
[----:B------:R3:W-:Y:S01]  /*ade0*/  @P4 STG.E.U16 desc[UR6][R8.64], R60 ;  /* 0x0000003c08004986 */ /* 0x0007e2000c101506 */
[----:B------:R-:W-:Y:S01]  /*adf0*/  ISETP.LT.AND P4, PT, R153, UR4, !P1 ;  /* 0x0000000499007c0c */ /* 0x000fe2000cf81270 */
[----:B0-----:R-:W-:Y:S01]  /*ae00*/  IMAD.WIDE R2, R145, 0x2, R14 ;  /* 0x0000000291027825 */ /* 0x001fe200078e020e */
[----:B------:R-:W-:Y:S01]  /*ae10*/  ULDC UR4, c[0x0][0x22c] ;  /* 0x00008b0000047ab9 */ /* 0x000fe20000000800 */
[----:B------:R0:W-:Y:S01]  /*ae20*/  @P5 STG.E.U16 desc[UR6][R10.64], R93 ;  /* 0x0000005d0a005986 */ /* 0x0001e2000c101506 */
[----:B------:R-:W-:Y:S01]  /*ae30*/  ISETP.LT.AND P5, PT, R155, UR10, !P2 ;  /* 0x0000000a9b007c0c */ /* 0x000fe2000d7a1270 */
[C---:B------:R-:W-:Y:S01]  /*ae40*/  VIADD R55, R145.reuse, UR26 ;  /* 0x0000001a91377c36 */ /* 0x040fe20008000000 */
[----:B------:R-:W-:Y:S01]  /*ae50*/  ULDC UR10, c[0x0][0x228] ;  /* 0x00008a00000a7ab9 */ /* 0x000fe20000000800 */
[----:B------:R4:W-:Y:S01]  /*ae60*/  @P6 STG.E.U16 desc[UR6][R52.64], R61 ;  /* 0x0000003d34006986 */ /* 0x0009e2000c101506 */
[----:B------:R-:W-:Y:S01]  /*ae70*/  ISETP.LT.AND P6, PT, R154, UR12, !P2 ;  /* 0x0000000c9a007c0c */ /* 0x000fe2000d7c1270 */
[----:B------:R-:W-:Y:S01]  /*ae80*/  ULDC UR12, c[0x0][0x228] ;  /* 0x00008a00000c7ab9 */ /* 0x000fe20000000800 */
[----:B---3--:R-:W-:Y:S01]  /*ae90*/  IMAD.WIDE R8, R145, 0x2, R18 ;  /* 0x0000000291087825 */ /* 0x008fe200078e0212 */
[----:B------:R-:W-:-:S02]  /*aea0*/  PRMT R60, R62, 0x7632, R60 ;  /* 0x000076323e3c7816 */ /* 0x000fc4000000003c */
[----:B------:R3:W-:Y:S01]  /*aeb0*/  @P4 STG.E.U16 desc[UR6][R2.64], R65 ;  /* 0x0000004102004986 */ /* 0x0007e2000c101506 */
[----:B0-----:R-:W-:-:S03]  /*aec0*/  IMAD.WIDE R10, R55, 0x2, R16 ;  /* 0x00000002370a7825 */ /* 0x001fc600078e0210 */
[----:B------:R0:W-:Y:S01]  /*aed0*/  @P3 STG.E.U16 desc[UR6][R8.64], R54 ;  /* 0x0000003608003986 */ /* 0x0001e2000c101506 */
[----:B------:R-:W-:Y:S01]  /*aee0*/  ISETP.LT.AND P3, PT, R152, UR8, !P2 ;  /* 0x0000000898007c0c */ /* 0x000fe2000d761270 */
[----:B----4-:R-:W-:Y:S01]  /*aef0*/  VIADD R61, R160, 0x5 ;  /* 0x00000005a03d7836 */ /* 0x010fe20000000000 */
[----:B------:R-:W-:Y:S01]  /*af00*/  ULDC UR8, c[0x0][0x228] ;  /* 0x00008a0000087ab9 */ /* 0x000fe20000000800 */
[----:B------:R-:W-:Y:S01]  /*af10*/  IMAD.WIDE R52, R55, 0x2, R12 ;  /* 0x0000000237347825 */ /* 0x000fe200078e020c */
[----:B------:R4:W-:Y:S02]  /*af20*/  @P5 STG.E.U16 desc[UR6][R10.64], R62 ;  /* 0x0000003e0a005986 */ /* 0x0009e4000c101506 */
[----:B------:R-:W-:Y:S01]  /*af30*/  ISETP.GE.AND P1, PT, R61, UR4, PT ;  /* 0x000000043d007c0c */ /* 0x000fe2000bf26270 */
[----:B------:R-:W-:Y:S01]  /*af40*/  ULDC UR4, c[0x0][0x228] ;  /* 0x00008a0000047ab9 */ /* 0x000fe20000000800 */
[----:B------:R5:W-:Y:S01]  /*af50*/  @P6 STG.E.U16 desc[UR6][R52.64], R60 ;  /* 0x0000003c34006986 */ /* 0x000be2000c101506 */
[----:B------:R-:W-:Y:S01]  /*af60*/  ISETP.LT.AND P4, PT, R153, UR4, !P2 ;  /* 0x0000000499007c0c */ /* 0x000fe2000d781270 */
[----:B---3--:R-:W-:Y:S01]  /*af70*/  IMAD.WIDE R2, R55, 0x2, R14 ;  /* 0x0000000237027825 */ /* 0x008fe200078e020e */
[----:B------:R-:W-:Y:S01]  /*af80*/  ISETP.LT.AND P5, PT, R155, UR10, !P1 ;  /* 0x0000000a9b007c0c */ /* 0x000fe2000cfa1270 */
[----:B------:R-:W-:Y:S01]  /*af90*/  ULDC UR4, c[0x0][0x22c] ;  /* 0x00008b0000047ab9 */ /* 0x000fe20000000800 */
[----:B------:R-:W-:Y:S01]  /*afa0*/  ISETP.LT.AND P6, PT, R154, UR12, !P1 ;  /* 0x0000000c9a007c0c */ /* 0x000fe2000cfc1270 */
[C---:B------:R-:W-:Y:S01]  /*afb0*/  VIADD R61, R55.reuse, UR26 ;  /* 0x0000001a373d7c36 */ /* 0x040fe20008000000 */
[----:B0-----:R-:W-:Y:S01]  /*afc0*/  PRMT R54, R90, 0x7632, R54 ;  /* 0x000076325a367816 */ /* 0x001fe20000000036 */
[----:B----4-:R-:W-:Y:S01]  /*afd0*/  VIADD R62, R160, 0x6 ;  /* 0x00000006a03e7836 */ /* 0x010fe20000000000 */
[----:B------:R-:W-:Y:S01]  /*afe0*/  ULDC UR10, c[0x0][0x228] ;  /* 0x00008a00000a7ab9 */ /* 0x000fe20000000800 */
[----:B------:R-:W-:Y:S01]  /*aff0*/  IMAD.WIDE R8, R55, 0x2, R18 ;  /* 0x0000000237087825 */ /* 0x000fe200078e0212 */
[----:B------:R-:W-:Y:S01]  /*b000*/  ULDC UR12, c[0x0][0x228] ;  /* 0x00008a00000c7ab9 */ /* 0x000fe20000000800 */
[----:B-----5:R-:W-:-:S02]  /*b010*/  PRMT R60, R94, 0x7632, R60 ;  /* 0x000076325e3c7816 */ /* 0x020fc4000000003c */
[----:B------:R-:W-:Y:S01]  /*b020*/  ISETP.GE.AND P2, PT, R62, UR4, PT ;  /* 0x000000043e007c0c */ /* 0x000fe2000bf46270 */
[----:B------:R-:W-:Y:S01]  /*b030*/  ULDC UR4, c[0x0][0x228] ;  /* 0x00008a0000047ab9 */ /* 0x000fe20000000800 */
[----:B------:R-:W-:Y:S01]  /*b040*/  IMAD.WIDE R10, R61, 0x2, R16 ;  /* 0x000000023d0a7825 */ /* 0x000fe200078e0210 */
[----:B------:R0:W-:Y:S01]  /*b050*/  @P4 STG.E.U16 desc[UR6][R2.64], R90 ;  /* 0x0000005a02004986 */ /* 0x0001e2000c101506 */
[----:B------:R-:W-:Y:S01]  /*b060*/  ISETP.LT.AND P4, PT, R153, UR4, !P1 ;  /* 0x0000000499007c0c */ /* 0x000fe2000cf81270 */
[----:B------:R-:W-:Y:S01]  /*b070*/  ULDC UR4, c[0x0][0x22c] ;  /* 0x00008b0000047ab9 */ /* 0x000fe20000000800 */
[----:B------:R-:W-:Y:S01]  /*b080*/  IMAD.WIDE R52, R61, 0x2, R12 ;  /* 0x000000023d347825 */ /* 0x000fe200078e020c */
[----:B------:R3:W-:Y:S01]  /*b090*/  @P3 STG.E.U16 desc[UR6][R8.64], R54 ;  /* 0x0000003608003986 */ /* 0x0007e2000c101506 */
[----:B------:R-:W-:Y:S01]  /*b0a0*/  ISETP.LT.AND P3, PT, R152, UR8, !P1 ;  /* 0x0000000898007c0c */ /* 0x000fe2000cf61270 */
[----:B------:R-:W-:Y:S01]  /*b0b0*/  ULDC UR8, c[0x0][0x228] ;  /* 0x00008a0000087ab9 */ /* 0x000fe20000000800 */
[----:B------:R-:W-:Y:S01]  /*b0c0*/  VIADD R62, R160, 0x7 ;  /* 0x00000007a03e7836 */ /* 0x000fe20000000000 */
[----:B------:R4:W-:Y:S01]  /*b0d0*/  @P5 STG.E.U16 desc[UR6][R10.64], R94 ;  /* 0x0000005e0a005986 */ /* 0x0009e2000c101506 */
[----:B------:R-:W-:Y:S01]  /*b0e0*/  ISETP.LT.AND P5, PT, R155, UR10, !P2 ;  /* 0x0000000a9b007c0c */ /* 0x000fe2000d7a1270 */
[C---:B------:R-:W-:Y:S01]  /*b0f0*/  VIADD R55, R61.reuse, UR26 ;  /* 0x0000001a3d377c36 */ /* 0x040fe20008000000 */
[----:B------:R-:W-:Y:S01]  /*b100*/  ULDC UR10, c[0x0][0x228] ;  /* 0x00008a00000a7ab9 */ /* 0x000fe20000000800 */
[----:B------:R5:W-:Y:S01]  /*b110*/  @P6 STG.E.U16 desc[UR6][R52.64], R60 ;  /* 0x0000003c34006986 */ /* 0x000be2000c101506 */
[----:B------:R-:W-:Y:S01]  /*b120*/  ISETP.LT.AND P6, PT, R154, UR12, !P2 ;  /* 0x0000000c9a007c0c */ /* 0x000fe2000d7c1270 */
[C---:B0-----:R-:W-:Y:S01]  /*b130*/  IMAD.WIDE R2, R61.reuse, 0x2, R14 ;  /* 0x000000023d027825 */ /* 0x041fe200078e020e */
[----:B------:R-:W-:Y:S01]  /*b140*/  ISETP.GE.AND P1, PT, R62, UR4, PT ;  /* 0x000000043e007c0c */ /* 0x000fe2000bf26270 */
[----:B------:R-:W-:Y:S01]  /*b150*/  ULDC UR4, c[0x0][0x228] ;  /* 0x00008a0000047ab9 */ /* 0x000fe20000000800 */
[----:B---3--:R-:W-:Y:S01]  /*b160*/  PRMT R54, R66, 0x7632, R54 ;  /* 0x0000763242367816 */ /* 0x008fe20000000036 */
[----:B------:R-:W-:Y:S01]  /*b170*/  IMAD.WIDE R8, R61, 0x2, R18 ;  /* 0x000000023d087825 */ /* 0x000fe200078e0212 */
[----:B------:R0:W-:Y:S01]  /*b180*/  @P4 STG.E.U16 desc[UR6][R2.64], R66 ;  /* 0x0000004202004986 */ /* 0x0001e2000c101506 */
[----:B------:R-:W-:Y:S01]  /*b190*/  ISETP.LT.AND P4, PT, R153, UR4, !P2 ;  /* 0x0000000499007c0c */ /* 0x000fe2000d781270 */
[----:B------:R-:W-:Y:S01]  /*b1a0*/  ULDC UR12, c[0x0][0x228] ;  /* 0x00008a00000c7ab9 */ /* 0x000fe20000000800 */
[----:B----4-:R-:W-:Y:S01]  /*b1b0*/  IMAD.WIDE R10, R55, 0x2, R16 ;  /* 0x00000002370a7825 */ /* 0x010fe200078e0210 */
[----:B------:R3:W-:Y:S01]  /*b1c0*/  @P3 STG.E.U16 desc[UR6][R8.64], R54 ;  /* 0x0000003608003986 */ /* 0x0007e2000c101506 */
[----:B-----5:R-:W-:Y:S01]  /*b1d0*/  PRMT R60, R63, 0x7632, R60 ;  /* 0x000076323f3c7816 */ /* 0x020fe2000000003c */
[----:B------:R-:W-:Y:S01]  /*b1e0*/  ULDC UR4, c[0x0][0x22c] ;  /* 0x00008b0000047ab9 */ /* 0x000fe20000000800 */
[----:B------:R-:W-:Y:S01]  /*b1f0*/  IMAD.WIDE R52, R55, 0x2, R12 ;  /* 0x0000000237347825 */ /* 0x000fe200078e020c */
[----:B------:R-:W-:Y:S01]  /*b200*/  ISETP.LT.AND P3, PT, R152, UR8, !P2 ;  /* 0x0000000898007c0c */ /* 0x000fe2000d761270 */
[----:B------:R4:W-:Y:S01]  /*b210*/  @P5 STG.E.U16 desc[UR6][R10.64], R63 ;  /* 0x0000003f0a005986 */ /* 0x0009e2000c101506 */
[----:B------:R-:W-:Y:S01]  /*b220*/  ISETP.LT.AND P5, PT, R155, UR10, !P1 ;  /* 0x0000000a9b007c0c */ /* 0x000fe2000cfa1270 */
[----:B------:R-:W-:Y:S01]  /*b230*/  VIADD R62, R160, 0x8 ;  /* 0x00000008a03e7836 */ /* 0x000fe20000000000 */
[----:B------:R-:W-:Y:S01]  /*b240*/  ULDC UR8, c[0x0][0x228] ;  /* 0x00008a0000087ab9 */ /* 0x000fe20000000800 */
[----:B------:R5:W-:Y:S01]  /*b250*/  @P6 STG.E.U16 desc[UR6][R52.64], R60 ;  /* 0x0000003c34006986 */ /* 0x000be2000c101506 */
[----:B------:R-:W-:Y:S01]  /*b260*/  ISETP.LT.AND P6, PT, R154, UR12, !P1 ;  /* 0x0000000c9a007c0c */ /* 0x000fe2000cfc1270 */
[----:B0-----:R-:W-:Y:S01]  /*b270*/  IMAD.WIDE R2, R55, 0x2, R14 ;  /* 0x0000000237027825 */ /* 0x001fe200078e020e */
[----:B---3--:R-:W-:Y:S01]  /*b280*/  PRMT R54, R91, 0x7632, R54 ;  /* 0x000076325b367816 */ /* 0x008fe20000000036 */
[----:B------:R-:W-:Y:S01]  /*b290*/  ULDC UR10, c[0x0][0x228] ;  /* 0x00008a00000a7ab9 */ /* 0x000fe20000000800 */
[----:B------:R-:W-:Y:S01]  /*b2a0*/  ISETP.GE.AND P2, PT, R62, UR4, PT ;  /* 0x000000043e007c0c */ /* 0x000fe2000bf46270 */
[C---:B------:R-:W-:Y:S01]  /*b2b0*/  VIADD R61, R55.reuse, UR26 ;  /* 0x0000001a373d7c36 */ /* 0x040fe20008000000 */
[----:B------:R-:W-:Y:S01]  /*b2c0*/  ULDC UR4, c[0x0][0x228] ;  /* 0x00008a0000047ab9 */ /* 0x000fe20000000800 */
[----:B------:R-:W-:Y:S01]  /*b2d0*/  IMAD.WIDE R8, R55, 0x2, R18 ;  /* 0x0000000237087825 */ /* 0x000fe200078e0212 */
[----:B------:R0:W-:Y:S01]  /*b2e0*/  @P4 STG.E.U16 desc[UR6][R2.64], R91 ;  /* 0x0000005b02004986 */ /* 0x0001e2000c101506 */
[----:B------:R-:W-:Y:S01]  /*b2f0*/  ISETP.LT.AND P4, PT, R153, UR4, !P1 ;  /* 0x0000000499007c0c */ /* 0x000fe2000cf81270 */
[----:B------:R-:W-:Y:S01]  /*b300*/  ULDC UR12, c[0x0][0x228] ;  /* 0x00008a00000c7ab9 */ /* 0x000fe20000000800 */
[----:B----4-:R-:W-:Y:S01]  /*b310*/  IMAD.WIDE R10, R61, 0x2, R16 ;  /* 0x000000023d0a7825 */ /* 0x010fe200078e0210 */
[----:B-----5:R-:W-:Y:S01]  /*b320*/  PRMT R60, R95, 0x7632, R60 ;  /* 0x000076325f3c7816 */ /* 0x020fe2000000003c */
[----:B------:R3:W-:Y:S01]  /*b330*/  @P3 STG.E.U16 desc[UR6][R8.64], R54 ;  /* 0x0000003608003986 */ /* 0x0007e2000c101506 */
[----:B------:R-:W-:Y:S01]  /*b340*/  ISETP.LT.AND P3, PT, R152, UR8, !P1 ;  /* 0x0000000898007c0c */ /* 0x000fe2000cf61270 */
[----:B------:R-:W-:Y:S01]  /*b350*/  IMAD.WIDE R52, R61, 0x2, R12 ;  /* 0x000000023d347825 */ /* 0x000fe200078e020c */
[----:B------:R-:W-:Y:S01]  /*b360*/  ULDC UR4, c[0x0][0x22c] ;  /* 0x00008b0000047ab9 */ /* 0x000fe20000000800 */
[----:B------:R4:W-:Y:S01]  /*b370*/  @P5 STG.E.U16 desc[UR6][R10.64], R95 ;  /* 0x0000005f0a005986 */ /* 0x0009e2000c101506 */
[----:B------:R-:W-:Y:S01]  /*b380*/  ISETP.LT.AND P5, PT, R155, UR10, !P2 ;  /* 0x0000000a9b007c0c */ /* 0x000fe2000d7a1270 */
[----:B------:R-:W-:Y:S01]  /*b390*/  VIADD R62, R160, 0x9 ;  /* 0x00000009a03e7836 */ /* 0x000fe20000000000 */
[----:B------:R-:W-:Y:S01]  /*b3a0*/  ULDC UR8, c[0x0][0x228] ;  /* 0x00008a0000087ab9 */ /* 0x000fe20000000800 */
[----:B------:R5:W-:Y:S01]  /*b3b0*/  @P6 STG.E.U16 desc[UR6][R52.64], R60 ;  /* 0x0000003c34006986 */ /* 0x000be2000c101506 */
[----:B------:R-:W-:Y:S01]  /*b3c0*/  ISETP.LT.AND P6, PT, R154, UR12, !P2 ;  /* 0x0000000c9a007c0c */ /* 0x000fe2000d7c1270 */
[----:B0-----:R-:W-:Y:S01]  /*b3d0*/  IMAD.WIDE R2, R61, 0x2, R14 ;  /* 0x000000023d027825 */ /* 0x001fe200078e020e */
[----:B------:R-:W-:Y:S01]  /*b3e0*/  ISETP.GE.AND P1, PT, R62, UR4, PT ;  /* 0x000000043e007c0c */ /* 0x000fe2000bf26270 */
[----:B------:R-:W-:Y:S01]  /*b3f0*/  ULDC UR4, c[0x0][0x228] ;  /* 0x00008a0000047ab9 */ /* 0x000fe20000000800 */
[----:B---3--:R-:W-:Y:S01]  /*b400*/  PRMT R54, R67, 0x7632, R54 ;  /* 0x0000763243367816 */ /* 0x008fe20000000036 */
[C---:B------:R-:W-:Y:S01]  /*b410*/  VIADD R55, R61.reuse, UR26 ;  /* 0x0000001a3d377c36 */ /* 0x040fe20008000000 */
[----:B------:R0:W-:Y:S01]  /*b420*/  @P4 STG.E.U16 desc[UR6][R2.64], R67 ;  /* 0x0000004302004986 */ /* 0x0001e2000c101506 */
[----:B------:R-:W-:Y:S01]  /*b430*/  IMAD.WIDE R8, R61, 0x2, R18 ;  /* 0x000000023d087825 */ /* 0x000fe200078e0212 */
[----:B------:R-:W-:Y:S01]  /*b440*/  ISETP.LT.AND P4, PT, R153, UR4, !P2 ;  /* 0x0000000499007c0c */ /* 0x000fe2000d781270 */
[----:B------:R-:W-:Y:S01]  /*b450*/  ULDC UR10, c[0x0][0x228] ;  /* 0x00008a00000a7ab9 */ /* 0x000fe20000000800 */
[----:B------:R-:W-:Y:S01]  /*b460*/  ULDC UR12, c[0x0][0x228] ;  /* 0x00008a00000c7ab9 */ /* 0x000fe20000000800 */
[C---:B----4-:R-:W-:Y:S01]  /*b470*/  IMAD.WIDE R10, R55.reuse, 0x2, R16 ;  /* 0x00000002370a7825 */ /* 0x050fe200078e0210 */
[----:B-----5:R-:W-:Y:S01]  /*b480*/  PRMT R60, R56, 0x7632, R60 ;  /* 0x00007632383c7816 */ /* 0x020fe2000000003c */
[----:B------:R3:W-:Y:S01]  /*b490*/  @P3 STG.E.U16 desc[UR6][R8.64], R54 ;  /* 0x0000003608003986 */ /* 0x0007e2000c101506 */
[----:B------:R-:W-:Y:S01]  /*b4a0*/  ISETP.LT.AND P3, PT, R152, UR8, !P2 ;  /* 0x0000000898007c0c */ /* 0x000fe2000d761270 */
[----:B------:R-:W-:Y:S01]  /*b4b0*/  IMAD.WIDE R52, R55, 0x2, R12 ;  /* 0x0000000237347825 */ /* 0x000fe200078e020c */
[----:B------:R-:W-:Y:S01]  /*b4c0*/  ULDC UR4, c[0x0][0x22c] ;  /* 0x00008b0000047ab9 */ /* 0x000fe20000000800 */
[----:B------:R4:W-:Y:S01]  /*b4d0*/  @P5 STG.E.U16 desc[UR6][R10.64], R56 ;  /* 0x000000380a005986 */ /* 0x0009e2000c101506 */
[----:B------:R-:W-:Y:S01]  /*b4e0*/  ISETP.LT.AND P5, PT, R155, UR10, !P1 ;  /* 0x0000000a9b007c0c */ /* 0x000fe2000cfa1270 */
[C---:B0-----:R-:W-:Y:S01]  /*b4f0*/  IMAD.WIDE R2, R55.reuse, 0x2, R14 ;  /* 0x0000000237027825 */ /* 0x041fe200078e020e */
[----:B------:R-:W-:Y:S01]  /*b500*/  ULDC UR8, c[0x0][0x228] ;  /* 0x00008a0000087ab9 */ /* 0x000fe20000000800 */
[----:B------:R0:W-:Y:S01]  /*b510*/  @P6 STG.E.U16 desc[UR6][R52.64], R60 ;  /* 0x0000003c34006986 */ /* 0x0001e2000c101506 */
[----:B------:R-:W-:Y:S01]  /*b520*/  ISETP.LT.AND P6, PT, R154, UR12, !P1 ;  /* 0x0000000c9a007c0c */ /* 0x000fe2000cfc1270 */
[C---:B------:R-:W-:Y:S01]  /*b530*/  VIADD R61, R55.reuse, UR26 ;  /* 0x0000001a373d7c36 */ /* 0x040fe20008000000 */
[----:B------:R-:W-:Y:S01]  /*b540*/  ULDC UR10, c[0x0][0x228] ;  /* 0x00008a00000a7ab9 */ /* 0x000fe20000000800 */
[----:B---3--:R-:W-:Y:S01]  /*b550*/  IMAD.WIDE R8, R55, 0x2, R18 ;  /* 0x0000000237087825 */ /* 0x008fe200078e0212 */
[----:B------:R-:W-:Y:S01]  /*b560*/  PRMT R54, R32, 0x7632, R54 ;  /* 0x0000763220367816 */ /* 0x000fe20000000036 */
[----:B------:R3:W-:Y:S01]  /*b570*/  @P4 STG.E.U16 desc[UR6][R2.64], R32 ;  /* 0x0000002002004986 */ /* 0x0007e2000c101506 */
[----:B------:R-:W-:Y:S01]  /*b580*/  ULDC UR12, c[0x0][0x228] ;  /* 0x00008a00000c7ab9 */ /* 0x000fe20000000800 */
[C---:B----4-:R-:W-:Y:S01]  /*b590*/  IMAD.WIDE R10, R61.reuse, 0x2, R16 ;  /* 0x000000023d0a7825 */ /* 0x050fe200078e0210 */
[----:B------:R-:W-:Y:S01]  /*b5a0*/  PRMT R56, R28, 0x7632, R56 ;  /* 0x000076321c387816 */ /* 0x000fe20000000038 */
[----:B------:R4:W-:Y:S01]  /*b5b0*/  @P3 STG.E.U16 desc[UR6][R8.64], R54 ;  /* 0x0000003608003986 */ /* 0x0009e2000c101506 */
[----:B------:R-:W-:Y:S01]  /*b5c0*/  ISETP.LT.AND P3, PT, R152, UR8, !P1 ;  /* 0x0000000898007c0c */ /* 0x000fe2000cf61270 */
[----:B0-----:R-:W-:Y:S01]  /*b5d0*/  VIADD R60, R160, 0xa ;  /* 0x0000000aa03c7836 */ /* 0x001fe20000000000 */
        /* <DEDUP_REMOVED lines=11> */
[----:B----4-:R-:W-:Y:S01]  /*b690*/  VIADD R54, R160, 0xb ;  /* 0x0000000ba0367836 */ /* 0x010fe20000000000 */
[----:B------:R-:W-:Y:S01]  /*b6a0*/  PRMT R32, R57, 0x7632, R32 ;  /* 0x0000763239207816 */ /* 0x000fe20000000020 */
[C---:B------:R-:W-:Y:S01]  /*b6b0*/  VIADD R55, R61.reuse, UR26 ;  /* 0x0000001a3d377c36 */ /* 0x040fe20008000000 */
[----:B0-----:R-:W-:Y:S01]  /*b6c0*/  PRMT R28, R24, 0x7632, R28 ;  /* 0x00007632181c7816 */ /* 0x001fe2000000001c */
[----:B------:R-:W-:Y:S01]  /*b6d0*/  IMAD.WIDE R8, R61, 0x2, R18 ;  /* 0x000000023d087825 */ /* 0x000fe200078e0212 */
[----:B------:R-:W-:Y:S01]  /*b6e0*/  ISETP.GE.AND P1, PT, R54, UR4, PT ;  /* 0x0000000436007c0c */ /* 0x000fe2000bf26270 */
[----:B------:R-:W-:Y:S01]  /*b6f0*/  ULDC UR4, c[0x0][0x228] ;  /* 0x00008a0000047ab9 */ /* 0x000fe20000000800 */
[----:B------:R-:W-:Y:S01]  /*b700*/  ULDC UR10, c[0x0][0x228] ;  /* 0x00008a00000a7ab9 */ /* 0x000fe20000000800 */
[----:B------:R-:W-:Y:S01]  /*b710*/  IMAD.WIDE R10, R55, 0x2, R16 ;  /* 0x00000002370a7825 */ /* 0x000fe200078e0210 */
[----:B------:R0:W-:Y:S01]  /*b720*/  @P4 STG.E.U16 desc[UR6][R2.64], R24 ;  /* 0x0000001802004986 */ /* 0x0001e2000c101506 */
[----:B------:R-:W-:Y:S01]  /*b730*/  ISETP.LT.AND P4, PT, R153, UR4, !P2 ;  /* 0x0000000499007c0c */ /* 0x000fe2000d781270 */
[----:B------:R-:W-:Y:S01]  /*b740*/  ULDC UR12, c[0x0][0x228] ;  /* 0x00008a00000c7ab9 */ /* 0x000fe20000000800 */
[C---:B-----5:R-:W-:Y:S01]  /*b750*/  IMAD.WIDE R52, R55.reuse, 0x2, R12 ;  /* 0x0000000237347825 */ /* 0x060fe200078e020c */
[----:B------:R3:W-:Y:S01]  /*b760*/  @P3 STG.E.U16 desc[UR6][R8.64], R28 ;  /* 0x0000001c08003986 */ /* 0x0007e2000c101506 */
[----:B------:R-:W-:Y:S01]  /*b770*/  ISETP.LT.AND P3, PT, R152, UR8, !P2 ;  /* 0x0000000898007c0c */ /* 0x000fe2000d761270 */
[----:B------:R-:W-:Y:S01]  /*b780*/  ULDC UR4, c[0x0][0x22c] ;  /* 0x00008b0000047ab9 */ /* 0x000fe20000000800 */
[----:B------:R-:W-:Y:S01]  /*b790*/  VIADD R61, R55, UR26 ;  /* 0x0000001a373d7c36 */ /* 0x000fe20008000000 */
[----:B------:R4:W-:Y:S01]  /*b7a0*/  @P5 STG.E.U16 desc[UR6][R10.64], R57 ;  /* 0x000000390a005986 */ /* 0x0009e2000c101506 */
[----:B------:R-:W-:Y:S01]  /*b7b0*/  ISETP.LT.AND P5, PT, R155, UR10, !P1 ;  /* 0x0000000a9b007c0c */ /* 0x000fe2000cfa1270 */
[----:B------:R-:W-:Y:S01]  /*b7c0*/  ULDC UR8, c[0x0][0x228] ;  /* 0x00008a0000087ab9 */ /* 0x000fe20000000800 */
[----:B------:R-:W-:Y:S01]  /*b7d0*/  ULDC UR10, c[0x0][0x228] ;  /* 0x00008a00000a7ab9 */ /* 0x000fe20000000800 */
[----:B------:R5:W-:Y:S01]  /*b7e0*/  @P6 STG.E.U16 desc[UR6][R52.64], R32 ;  /* 0x0000002034006986 */ /* 0x000be2000c101506 */
[----:B------:R-:W-:Y:S01]  /*b7f0*/  ISETP.LT.AND P6, PT, R154, UR12, !P1 ;  /* 0x0000000c9a007c0c */ /* 0x000fe2000cfc1270 */
[----:B0-----:R-:W-:Y:S01]  /*b800*/  IMAD.WIDE R2, R55, 0x2, R14 ;  /* 0x0000000237027825 */ /* 0x001fe200078e020e */
[----:B------:R-:W-:Y:S01]  /*b810*/  PRMT R24, R33, 0x7632, R24 ;  /* 0x0000763221187816 */ /* 0x000fe20000000018 */
[----:B------:R-:W-:Y:S01]  /*b820*/  ULDC UR12, c[0x0][0x228] ;  /* 0x00008a00000c7ab9 */ /* 0x000fe20000000800 */
[----:B---3--:R-:W-:Y:S01]  /*b830*/  PRMT R28, R29, 0x7632, R28 ;  /* 0x000076321d1c7816 */ /* 0x008fe2000000001c */
[----:B------:R-:W-:Y:S01]  /*b840*/  IMAD.WIDE R8, R55, 0x2, R18 ;  /* 0x0000000237087825 */ /* 0x000fe200078e0212 */
[----:B------:R0:W-:Y:S03]  /*b850*/  @P4 STG.E.U16 desc[UR6][R2.64], R33 ;  /* 0x0000002102004986 */ /* 0x0001e6000c101506 */
[C---:B----4-:R-:W-:Y:S01]  /*b860*/  IMAD.WIDE R10, R61.reuse, 0x2, R16 ;  /* 0x000000023d0a7825 */ /* 0x050fe200078e0210 */
[----:B------:R3:W-:Y:S01]  /*b870*/  @P3 STG.E.U16 desc[UR6][R8.64], R24 ;  /* 0x0000001808003986 */ /* 0x0007e2000c101506 */
[----:B------:R-:W-:Y:S01]  /*b880*/  ISETP.LT.AND P3, PT, R152, UR8, !P1 ;  /* 0x0000000898007c0c */ /* 0x000fe2000cf61270 */
[----:B------:R-:W-:Y:S01]  /*b890*/  ULDC UR8, c[0x0][0x228] ;  /* 0x00008a0000087ab9 */ /* 0x000fe20000000800 */
[----:B-----5:R-:W-:Y:S01]  /*b8a0*/  VIADD R32, R160, 0xc ;  /* 0x0000000ca0207836 */ /* 0x020fe20000000000 */
[----:B------:R-:W-:Y:S01]  /*b8b0*/  @P5 STG.E.U16 desc[UR6][R10.64], R29 ;  /* 0x0000001d0a005986 */ /* 0x000fe2000c101506 */
[----:B------:R-:W-:-:S03]  /*b8c0*/  IMAD.WIDE R52, R61, 0x2, R12 ;  /* 0x000000023d347825 */ /* 0x000fc600078e020c */
[----:B------:R-:W-:Y:S01]  /*b8d0*/  ISETP.GE.AND P2, PT, R32, UR4, PT ;  /* 0x0000000420007c0c */ /* 0x000fe2000bf46270 */
[----:B------:R-:W-:Y:S01]  /*b8e0*/  ULDC UR4, c[0x0][0x228] ;  /* 0x00008a0000047ab9 */ /* 0x000fe20000000800 */
[----:B------:R4:W-:Y:S01]  /*b8f0*/  @P6 STG.E.U16 desc[UR6][R52.64], R28 ;  /* 0x0000001c34006986 */ /* 0x0009e2000c101506 */
[----:B------:R-:W-:Y:S01]  /*b900*/  ISETP.LT.AND P4, PT, R153, UR4, !P1 ;  /* 0x0000000499007c0c */ /* 0x000fe2000cf81270 */
[----:B0-----:R-:W-:Y:S01]  /*b910*/  IMAD.WIDE R2, R61, 0x2, R14 ;  /* 0x000000023d027825 */ /* 0x001fe200078e020e */
[----:B------:R-:W-:Y:S01]  /*b920*/  ISETP.LT.AND P5, PT, R155, UR10, !P2 ;  /* 0x0000000a9b007c0c */ /* 0x000fe2000d7a1270 */
[----:B------:R-:W-:Y:S01]  /*b930*/  ULDC UR4, c[0x0][0x22c] ;  /* 0x00008b0000047ab9 */ /* 0x000fe20000000800 */
[----:B------:R-:W-:Y:S01]  /*b940*/  ISETP.LT.AND P6, PT, R154, UR12, !P2 ;  /* 0x0000000c9a007c0c */ /* 0x000fe2000d7c1270 */
[----:B------:R-:W-:Y:S01]  /*b950*/  VIADD R33, R61, UR26 ;  /* 0x0000001a3d217c36 */ /* 0x000fe20008000000 */
[----:B---3--:R-:W-:Y:S01]  /*b960*/  PRMT R24, R25, 0x7632, R24 ;  /* 0x0000763219187816 */ /* 0x008fe20000000018 */
[----:B------:R-:W-:Y:S01]  /*b970*/  IMAD.WIDE R8, R61, 0x2, R18 ;  /* 0x000000023d087825 */ /* 0x000fe200078e0212 */
[----:B------:R-:W-:Y:S01]  /*b980*/  PRMT R32, R58, 0x7632, R32 ;  /* 0x000076323a207816 */ /* 0x000fe20000000020 */
[----:B------:R-:W-:Y:S01]  /*b990*/  ULDC UR10, c[0x0][0x228] ;  /* 0x00008a00000a7ab9 */ /* 0x000fe20000000800 */
[----:B------:R-:W-:Y:S01]  /*b9a0*/  ULDC UR12, c[0x0][0x228] ;  /* 0x00008a00000c7ab9 */ /* 0x000fe20000000800 */
[----:B----4-:R-:W-:-:S02]  /*b9b0*/  VIADD R52, R160, 0xd ;  /* 0x0000000da0347836 */ /* 0x010fc40000000000 */
[C---:B------:R-:W-:Y:S01]  /*b9c0*/  IMAD.WIDE R10, R33.reuse, 0x2, R16 ;  /* 0x00000002210a7825 */ /* 0x040fe200078e0210 */
[----:B------:R0:W-:Y:S02]  /*b9d0*/  @P4 STG.E.U16 desc[UR6][R2.64], R25 ;  /* 0x0000001902004986 */ /* 0x0001e4000c101506 */
[----:B------:R-:W-:Y:S01]  /*b9e0*/  ISETP.GE.AND P1, PT, R52, UR4, PT ;  /* 0x0000000434007c0c */ /* 0x000fe2000bf26270 */
[----:B------:R-:W-:Y:S01]  /*b9f0*/  ULDC UR4, c[0x0][0x228] ;  /* 0x00008a0000047ab9 */ /* 0x000fe20000000800 */
[----:B------:R-:W-:Y:S01]  /*ba00*/  IMAD.WIDE R28, R33, 0x2, R12 ;  /* 0x00000002211c7825 */ /* 0x000fe200078e020c */
[----:B------:R3:W-:Y:S01]  /*ba10*/  @P3 STG.E.U16 desc[UR6][R8.64], R24 ;  /* 0x0000001808003986 */ /* 0x0007e2000c101506 */
[----:B------:R-:W-:Y:S01]  /*ba20*/  ISETP.LT.AND P4, PT, R153, UR4, !P2 ;  /* 0x0000000499007c0c */ /* 0x000fe2000d781270 */
[----:B------:R-:W-:Y:S01]  /*ba30*/  ULDC UR4, c[0x0][0x22c] ;  /* 0x00008b0000047ab9 */ /* 0x000fe20000000800 */
[----:B------:R-:W-:Y:S01]  /*ba40*/  ISETP.LT.AND P3, PT, R152, UR8, !P2 ;  /* 0x0000000898007c0c */ /* 0x000fe2000d761270 */
[----:B------:R4:W-:Y:S01]  /*ba50*/  @P5 STG.E.U16 desc[UR6][R10.64], R58 ;  /* 0x0000003a0a005986 */ /* 0x0009e2000c101506 */
[----:B------:R-:W-:Y:S01]  /*ba60*/  ISETP.LT.AND P5, PT, R155, UR10, !P1 ;  /* 0x0000000a9b007c0c */ /* 0x000fe2000cfa1270 */
[C---:B------:R-:W-:Y:S01]  /*ba70*/  VIADD R53, R33.reuse, UR26 ;  /* 0x0000001a21357c36 */ /* 0x040fe20008000000 */
[----:B------:R-:W-:Y:S01]  /*ba80*/  ULDC UR8, c[0x0][0x228] ;  /* 0x00008a0000087ab9 */ /* 0x000fe20000000800 */
[----:B------:R5:W-:Y:S01]  /*ba90*/  @P6 STG.E.U16 desc[UR6][R28.64], R32 ;  /* 0x000000201c006986 */ /* 0x000be2000c101506 */
[----:B------:R-:W-:Y:S01]  /*baa0*/  ISETP.LT.AND P6, PT, R154, UR12, !P1 ;  /* 0x0000000c9a007c0c */ /* 0x000fe2000cfc1270 */
[----:B0-----:R-:W-:Y:S01]  /*bab0*/  IMAD.WIDE R2, R33, 0x2, R14 ;  /* 0x0000000221027825 */ /* 0x001fe200078e020e */
[----:B------:R-:W-:Y:S01]  /*bac0*/  ULDC UR10, c[0x0][0x228] ;  /* 0x00008a00000a7ab9 */ /* 0x000fe20000000800 */
[----:B------:R-:W-:-:S02]  /*bad0*/  ULDC UR12, c[0x0][0x228] ;  /* 0x00008a00000c7ab9 */ /* 0x000fc40000000800 */
[----:B---3--:R-:W-:Y:S01]  /*bae0*/  IMAD.WIDE R8, R33, 0x2, R18 ;  /* 0x0000000221087825 */ /* 0x008fe200078e0212 */
[----:B------:R0:W-:Y:S03]  /*baf0*/  @P4 STG.E.U16 desc[UR6][R2.64], R34 ;  /* 0x0000002202004986 */ /* 0x0001e6000c101506 */
[----:B----4-:R-:W-:Y:S01]  /*bb00*/  IMAD.WIDE R10, R53, 0x2, R16 ;  /* 0x00000002350a7825 */ /* 0x010fe200078e0210 */
[----:B-----5:R-:W-:-:S03]  /*bb10*/  PRMT R28, R34, 0x7632, R28 ;  /* 0x00007632221c7816 */ /* 0x020fc6000000001c */
[----:B------:R-:W-:Y:S01]  /*bb20*/  VIADD R29, R160, 0xe ;  /* 0x0000000ea01d7836 */ /* 0x000fe20000000000 */
[----:B------:R-:W-:Y:S01]  /*bb30*/  PRMT R32, R30, 0x7632, R32 ;  /* 0x000076321e207816 */ /* 0x000fe20000000020 */
[----:B------:R-:W-:Y:S01]  /*bb40*/  IMAD.WIDE R24, R53, 0x2, R12 ;  /* 0x0000000235187825 */ /* 0x000fe200078e020c */
[----:B------:R3:W-:Y:S01]  /*bb50*/  @P3 STG.E.U16 desc[UR6][R8.64], R28 ;  /* 0x0000001c08003986 */ /* 0x0007e2000c101506 */
[----:B------:R-:W-:Y:S01]  /*bb60*/  ISETP.LT.AND P3, PT, R152, UR8, !P1 ;  /* 0x0000000898007c0c */ /* 0x000fe2000cf61270 */
[----:B------:R-:W-:Y:S01]  /*bb70*/  ULDC UR8, c[0x0][0x228] ;  /* 0x00008a0000087ab9 */ /* 0x000fe20000000800 */
[----:B------:R-:W-:Y:S01]  /*bb80*/  ISETP.GE.AND P2, PT, R29, UR4, PT ;  /* 0x000000041d007c0c */ /* 0x000fe2000bf46270 */
[----:B------:R-:W-:Y:S01]  /*bb90*/  ULDC UR4, c[0x0][0x228] ;  /* 0x00008a0000047ab9 */ /* 0x000fe20000000800 */
[----:B------:R4:W-:Y:S01]  /*bba0*/  @P5 STG.E.U16 desc[UR6][R10.64], R30 ;  /* 0x0000001e0a005986 */ /* 0x0009e2000c101506 */
[----:B------:R-:W-:Y:S01]  /*bbb0*/  ISETP.LT.AND P4, PT, R153, UR4, !P1 ;  /* 0x0000000499007c0c */ /* 0x000fe2000cf81270 */
[----:B0-----:R-:W-:Y:S01]  /*bbc0*/  IMAD.WIDE R2, R53, 0x2, R14 ;  /* 0x0000000235027825 */ /* 0x001fe200078e020e */
[----:B------:R-:W-:Y:S01]  /*bbd0*/  ISETP.LT.AND P5, PT, R155, UR10, !P2 ;  /* 0x0000000a9b007c0c */ /* 0x000fe2000d7a1270 */
[----:B------:R0:W-:Y:S01]  /*bbe0*/  @P6 STG.E.U16 desc[UR6][R24.64], R32 ;  /* 0x0000002018006986 */ /* 0x0001e2000c101506 */
[----:B------:R-:W-:Y:S01]  /*bbf0*/  ISETP.LT.AND P6, PT, R154, UR12, !P2 ;  /* 0x0000000c9a007c0c */ /* 0x000fe2000d7c1270 */
[C---:B------:R-:W-:Y:S01]  /*bc00*/  VIADD R29, R53.reuse, UR26 ;  /* 0x0000001a351d7c36 */ /* 0x040fe20008000000 */
[----:B------:R-:W-:Y:S01]  /*bc10*/  ULDC UR4, c[0x0][0x22c] ;  /* 0x00008b0000047ab9 */ /* 0x000fe20000000800 */
[----:B---3--:R-:W-:Y:S01]  /*bc20*/  IMAD.WIDE R8, R53, 0x2, R18 ;  /* 0x0000000235087825 */ /* 0x008fe200078e0212 */
[----:B------:R-:W-:Y:S01]  /*bc30*/  PRMT R28, R26, 0x7632, R28 ;  /* 0x000076321a1c7816 */ /* 0x000fe2000000001c */
[----:B------:R-:W-:Y:S01]  /*bc40*/  ULDC UR10, c[0x0][0x228] ;  /* 0x00008a00000a7ab9 */ /* 0x000fe20000000800 */
[----:B------:R-:W-:Y:S01]  /*bc50*/  ULDC UR12, c[0x0][0x228] ;  /* 0x00008a00000c7ab9 */ /* 0x000fe20000000800 */
[----:B----4-:R-:W-:Y:S01]  /*bc60*/  IMAD.WIDE R10, R29, 0x2, R16 ;  /* 0x000000021d0a7825 */ /* 0x010fe200078e0210 */
[----:B------:R-:W-:Y:S01]  /*bc70*/  PRMT R30, R59, 0x7632, R30 ;  /* 0x000076323b1e7816 */ /* 0x000fe2000000001e */
[----:B------:R3:W-:Y:S02]  /*bc80*/  @P4 STG.E.U16 desc[UR6][R2.64], R26 ;  /* 0x0000001a02004986 */ /* 0x0007e4000c101506 */
[----:B0-----:R-:W-:-:S02]  /*bc90*/  VIADD R32, R160, 0xf ;  /* 0x0000000fa0207836 */ /* 0x001fc40000000000 */
        /* <DEDUP_REMOVED lines=8> */
[----:B---3--:R-:W-:Y:S01]  /*bd20*/  IMAD.WIDE R2, R29, 0x2, R14 ;  /* 0x000000021d027825 */ /* 0x008fe200078e020e */
[----:B------:R-:W-:Y:S01]  /*bd30*/  ISETP.LT.AND P5, PT, R155, UR10, !P1 ;  /* 0x0000000a9b007c0c */ /* 0x000fe2000cfa1270 */
[----:B------:R3:W-:Y:S01]  /*bd40*/  @P6 STG.E.U16 desc[UR6][R24.64], R30 ;  /* 0x0000001e18006986 */ /* 0x0007e2000c101506 */
[----:B------:R-:W-:Y:S01]  /*bd50*/  ISETP.LT.AND P6, PT, R154, UR12, !P1 ;  /* 0x0000000c9a007c0c */ /* 0x000fe2000cfc1270 */
[C---:B------:R-:W-:Y:S01]  /*bd60*/  VIADD R33, R29.reuse, UR26 ;  /* 0x0000001a1d217c36 */ /* 0x040fe20008000000 */
[----:B------:R-:W-:Y:S01]  /*bd70*/  ULDC UR4, c[0x0][0x22c] ;  /* 0x00008b0000047ab9 */ /* 0x000fe20000000800 */
[----:B0-----:R-:W-:Y:S01]  /*bd80*/  IMAD.WIDE R8, R29, 0x2, R18 ;  /* 0x000000021d087825 */ /* 0x001fe200078e0212 */
[----:B------:R-:W-:Y:S01]  /*bd90*/  PRMT R26, R35, 0x7632, R26 ;  /* 0x00007632231a7816 */ /* 0x000fe2000000001a */
[----:B------:R-:W-:Y:S01]  /*bda0*/  ULDC UR10, c[0x0][0x228] ;  /* 0x00008a00000a7ab9 */ /* 0x000fe20000000800 */
[----:B------:R-:W-:Y:S01]  /*bdb0*/  PRMT R28, R31, 0x7632, R28 ;  /* 0x000076321f1c7816 */ /* 0x000fe2000000001c */
[----:B----4-:R-:W-:Y:S01]  /*bdc0*/  IMAD.WIDE R10, R33, 0x2, R16 ;  /* 0x00000002210a7825 */ /* 0x010fe200078e0210 */
[----:B------:R-:W-:Y:S01]  /*bdd0*/  ULDC UR12, c[0x0][0x228] ;  /* 0x00008a00000c7ab9 */ /* 0x000fe20000000800 */
[----:B------:R0:W-:Y:S02]  /*bde0*/  @P4 STG.E.U16 desc[UR6][R2.64], R35 ;  /* 0x0000002302004986 */ /* 0x0001e4000c101506 */
[----:B---3--:R-:W-:-:S02]  /*bdf0*/  VIADD R30, R160, 0x10 ;  /* 0x00000010a01e7836 */ /* 0x008fc40000000000 */
        /* <DEDUP_REMOVED lines=8> */
[----:B------:R-:W-:Y:S01]  /*be80*/  VIADD R30, R160, 0x11 ;  /* 0x00000011a01e7836 */ /* 0x000fe20000000000 */
[----:B------:R-:W-:Y:S01]  /*be90*/  ISETP.LT.AND P5, PT, R155, UR10, !P2 ;  /* 0x0000000a9b007c0c */ /* 0x000fe2000d7a1270 */
[----:B------:R5:W-:Y:S01]  /*bea0*/  @P6 STG.E.U16 desc[UR6][R24.64], R28 ;  /* 0x0000001c18006986 */ /* 0x000be2000c101506 */
[----:B------:R-:W-:Y:S01]  /*beb0*/  ISETP.LT.AND P6, PT, R154, UR12, !P2 ;  /* 0x0000000c9a007c0c */ /* 0x000fe2000d7c1270 */
[----:B0-----:R-:W-:Y:S01]  /*bec0*/  IMAD.WIDE R2, R33, 0x2, R14 ;  /* 0x0000000221027825 */ /* 0x001fe200078e020e */
[----:B------:R-:W-:Y:S01]  /*bed0*/  ULDC UR4, c[0x0][0x22c] ;  /* 0x00008b0000047ab9 */ /* 0x000fe20000000800 */
[----:B---3--:R-:W-:Y:S01]  /*bee0*/  PRMT R26, R27, 0x7632, R26 ;  /* 0x000076321b1a7816 */ /* 0x008fe2000000001a */
[----:B------:R-:W-:Y:S01]  /*bef0*/  ULDC UR10, c[0x0][0x228] ;  /* 0x00008a00000a7ab9 */ /* 0x000fe20000000800 */
[C---:B------:R-:W-:Y:S01]  /*bf00*/  VIADD R29, R33.reuse, UR26 ;  /* 0x0000001a211d7c36 */ /* 0x040fe20008000000 */
[----:B------:R-:W-:Y:S01]  /*bf10*/  ISETP.GE.AND P1, PT, R30, UR4, PT ;  /* 0x000000041e007c0c */ /* 0x000fe2000bf26270 */
[----:B------:R-:W-:Y:S01]  /*bf20*/  IMAD.WIDE R8, R33, 0x2, R18 ;  /* 0x0000000221087825 */ /* 0x000fe200078e0212 */
[----:B------:R-:W-:Y:S01]  /*bf30*/  ULDC UR4, c[0x0][0x228] ;  /* 0x00008a0000047ab9 */ /* 0x000fe20000000800 */
[----:B------:R0:W-:Y:S01]  /*bf40*/  @P4 STG.E.U16 desc[UR6][R2.64], R27 ;  /* 0x0000001b02004986 */ /* 0x0001e2000c101506 */
[----:B------:R-:W-:Y:S01]  /*bf50*/  ISETP.LT.AND P4, PT, R153, UR4, !P2 ;  /* 0x0000000499007c0c */ /* 0x000fe2000d781270 */
        /* <DEDUP_REMOVED lines=12> */
[C---:B0-----:R-:W-:Y:S01]  /*c020*/  IMAD.WIDE R2, R29.reuse, 0x2, R14 ;  /* 0x000000021d027825 */ /* 0x041fe200078e020e */
[----:B------:R-:W-:Y:S01]  /*c030*/  ISETP.GE.AND P2, PT, R30, UR4, PT ;  /* 0x000000041e007c0c */ /* 0x000fe2000bf46270 */
[----:B------:R-:W-:Y:S01]  /*c040*/  ULDC UR4, c[0x0][0x228] ;  /* 0x00008a0000047ab9 */ /* 0x000fe20000000800 */
[----:B---3--:R-:W-:Y:S01]  /*c050*/  PRMT R26, R120, 0x7632, R26 ;  /* 0x00007632781a7816 */ /* 0x008fe2000000001a */
[C---:B------:R-:W-:Y:S01]  /*c060*/  VIADD R27, R29.reuse, UR26 ;  /* 0x0000001a1d1b7c36 */ /* 0x040fe20008000000 */
[----:B------:R0:W-:Y:S01]  /*c070*/  @P4 STG.E.U16 desc[UR6][R2.64], R120 ;  /* 0x0000007802004986 */ /* 0x0001e2000c101506 */
[----:B------:R-:W-:Y:S01]  /*c080*/  IMAD.WIDE R8, R29, 0x2, R18 ;  /* 0x000000021d087825 */ /* 0x000fe200078e0212 */
[----:B------:R-:W-:Y:S01]  /*c090*/  ULDC UR8, c[0x0][0x228] ;  /* 0x00008a0000087ab9 */ /* 0x000fe20000000800 */
[----:B------:R-:W-:Y:S01]  /*c0a0*/  ISETP.LT.AND P4, PT, R153, UR4, !P1 ;  /* 0x0000000499007c0c */ /* 0x000fe2000cf81270 */
        /* <DEDUP_REMOVED lines=615> */
[----:B------:R-:W-:Y:S01]  /*e720*/  ULDC UR10, c[0x0][0x228] ;  /* 0x00008a00000a7ab9 */ /* 0x000fe20000000800 */
[----:B------:R-:W-:Y:S01]  /*e730*/  ULDC UR12, c[0x0][0x228] ;  /* 0x00008a00000c7ab9 */ /* 0x000fe20000000800 */
[----:B----4-:R-:W-:Y:S01]  /*e740*/  IMAD.WIDE R10, R27, 0x2, R16 ;  /* 0x000000021b0a7825 */ /* 0x010fe200078e0210 */
[----:B-----5:R-:W-:Y:S01]  /*e750*/  PRMT R28, R118, 0x7632, R28 ;  /* 0x00007632761c7816 */ /* 0x020fe2000000001c */
[----:B------:R3:W-:Y:S01]  /*e760*/  @P3 STG.E.U16 desc[UR6][R8.64], R26 ;  /* 0x0000001a08003986 */ /* 0x0007e2000c101506 */
[----:B------:R-:W-:Y:S01]  /*e770*/  ISETP.LT.AND P3, PT, R153, UR4, !P1 ;  /* 0x0000000499007c0c */ /* 0x000fe2000cf61270 */
[----:B------:R-:W-:Y:S01]  /*e780*/  IMAD.WIDE R24, R27, 0x2, R12 ;  /* 0x000000021b187825 */ /* 0x000fe200078e020c */
[----:B------:R-:W-:Y:S01]  /*e790*/  ISETP.LT.AND P1, PT, R152, UR8, !P1 ;  /* 0x0000000898007c0c */ /* 0x000fe2000cf21270 */
[----:B------:R4:W-:Y:S01]  /*e7a0*/  @P5 STG.E.U16 desc[UR6][R10.64], R118 ;  /* 0x000000760a005986 */ /* 0x0009e2000c101506 */
[----:B------:R-:W-:Y:S01]  /*e7b0*/  ISETP.LT.AND P5, PT, R155, UR10, !P2 ;  /* 0x0000000a9b007c0c */ /* 0x000fe2000d7a1270 */
[C---:B------:R-:W-:Y:S01]  /*e7c0*/  VIADD R29, R27.reuse, UR26 ;  /* 0x0000001a1b1d7c36 */ /* 0x040fe20008000000 */
[----:B------:R-:W-:Y:S01]  /*e7d0*/  ULDC UR4, c[0x0][0x22c] ;  /* 0x00008b0000047ab9 */ /* 0x000fe20000000800 */
[----:B------:R5:W-:Y:S01]  /*e7e0*/  @P6 STG.E.U16 desc[UR6][R24.64], R28 ;  /* 0x0000001c18006986 */ /* 0x000be2000c101506 */
[----:B------:R-:W-:Y:S01]  /*e7f0*/  ISETP.LT.AND P6, PT, R154, UR12, !P2 ;  /* 0x0000000c9a007c0c */ /* 0x000fe2000d7c1270 */
[C---:B0-----:R-:W-:Y:S01]  /*e800*/  IMAD.WIDE R2, R27.reuse, 0x2, R14 ;  /* 0x000000021b027825 */ /* 0x041fe200078e020e */
[----:B------:R-:W-:Y:S01]  /*e810*/  ULDC UR8, c[0x0][0x228] ;  /* 0x00008a0000087ab9 */ /* 0x000fe20000000800 */
[----:B------:R-:W-:Y:S01]  /*e820*/  ULDC UR10, c[0x0][0x228] ;  /* 0x00008a00000a7ab9 */ /* 0x000fe20000000800 */
[----:B------:R-:W-:Y:S01]  /*e830*/  ULDC UR12, c[0x0][0x228] ;  /* 0x00008a00000c7ab9 */ /* 0x000fe20000000800 */
[----:B---3--:R-:W-:Y:S01]  /*e840*/  VIADD R26, R160, 0x2f ;  /* 0x0000002fa01a7836 */ /* 0x008fe20000000000 */
[----:B------:R0:W-:Y:S01]  /*e850*/  @P3 STG.E.U16 desc[UR6][R2.64], R78 ;  /* 0x0000004e02003986 */ /* 0x0001e2000c101506 */
[----:B------:R-:W-:Y:S01]  /*e860*/  IMAD.WIDE R8, R27, 0x2, R18 ;  /* 0x000000021b087825 */ /* 0x000fe200078e0212 */
[----:B------:R-:W-:-:S02]  /*e870*/  PRMT R27, R78, 0x7632, R27 ;  /* 0x000076324e1b7816 */ /* 0x000fc4000000001b */
[----:B------:R-:W-:Y:S01]  /*e880*/  ISETP.GE.AND P4, PT, R26, UR4, PT ;  /* 0x000000041a007c0c */ /* 0x000fe2000bf86270 */
[----:B----4-:R-:W-:Y:S01]  /*e890*/  IMAD.WIDE R10, R29, 0x2, R16 ;  /* 0x000000021d0a7825 */ /* 0x010fe200078e0210 */
[----:B------:R-:W-:Y:S01]  /*e8a0*/  ULDC UR4, c[0x0][0x228] ;  /* 0x00008a0000047ab9 */ /* 0x000fe20000000800 */
[----:B-----5:R-:W-:Y:S01]  /*e8b0*/  PRMT R28, R43, 0x7632, R28 ;  /* 0x000076322b1c7816 */ /* 0x020fe2000000001c */
[----:B------:R3:W-:Y:S01]  /*e8c0*/  @P1 STG.E.U16 desc[UR6][R8.64], R27 ;  /* 0x0000001b08001986 */ /* 0x0007e2000c101506 */
[----:B------:R-:W-:Y:S01]  /*e8d0*/  IMAD.WIDE R24, R29, 0x2, R12 ;  /* 0x000000021d187825 */ /* 0x000fe200078e020c */
[----:B------:R-:W-:Y:S01]  /*e8e0*/  ISETP.LT.AND P3, PT, R153, UR4, !P2 ;  /* 0x0000000499007c0c */ /* 0x000fe2000d761270 */
        /* <DEDUP_REMOVED lines=8> */
[----:B------:R-:W-:Y:S01]  /*e970*/  ISETP.GE.AND P1, PT, R26, UR4, PT ;  /* 0x000000041a007c0c */ /* 0x000fe2000bf26270 */
[----:B------:R-:W-:Y:S01]  /*e980*/  ULDC UR4, c[0x0][0x228] ;  /* 0x00008a0000047ab9 */ /* 0x000fe20000000800 */
[----:B------:R-:W-:Y:S01]  /*e990*/  PRMT R26, R111, 0x7632, R26 ;  /* 0x000076326f1a7816 */ /* 0x000fe2000000001a */
[C---:B---3--:R-:W-:Y:S01]  /*e9a0*/  VIADD R27, R29.reuse, UR26 ;  /* 0x0000001a1d1b7c36 */ /* 0x048fe20008000000 */
[----:B------:R0:W-:Y:S01]  /*e9b0*/  @P3 STG.E.U16 desc[UR6][R2.64], R111 ;  /* 0x0000006f02003986 */ /* 0x0001e2000c101506 */
[----:B------:R-:W-:Y:S01]  /*e9c0*/  IMAD.WIDE R8, R29, 0x2, R18 ;  /* 0x000000021d087825 */ /* 0x000fe200078e0212 */
[----:B------:R-:W-:Y:S01]  /*e9d0*/  ISETP.LT.AND P3, PT, R153, UR4, !P4 ;  /* 0x0000000499007c0c */ /* 0x000fe2000e761270 */
[----:B------:R-:W-:Y:S01]  /*e9e0*/  ULDC UR4, c[0x0][0x228] ;  /* 0x00008a0000047ab9 */ /* 0x000fe20000000800 */
[----:B------:R-:W-:Y:S01]  /*e9f0*/  ULDC UR8, c[0x0][0x228] ;  /* 0x00008a0000087ab9 */ /* 0x000fe20000000800 */
[C---:B----4-:R-:W-:Y:S01]  /*ea00*/  IMAD.WIDE R10, R27.reuse, 0x2, R16 ;  /* 0x000000021b0a7825 */ /* 0x050fe200078e0210 */
[----:B------:R3:W-:Y:S01]  /*ea10*/  @P2 STG.E.U16 desc[UR6][R8.64], R26 ;  /* 0x0000001a08002986 */ /* 0x0007e2000c101506 */
[----:B------:R-:W-:Y:S01]  /*ea20*/  ULDC UR10, c[0x0][0x228] ;  /* 0x00008a00000a7ab9 */ /* 0x000fe20000000800 */
[----:B------:R-:W-:Y:S01]  /*ea30*/  ISETP.LT.AND P2, PT, R152, UR4, !P4 ;  /* 0x0000000498007c0c */ /* 0x000fe2000e741270 */
[----:B-----5:R-:W-:Y:S01]  /*ea40*/  IMAD.WIDE R24, R27, 0x2, R12 ;  /* 0x000000021b187825 */ /* 0x020fe200078e020c */
[----:B------:R4:W-:Y:S01]  /*ea50*/  @P6 STG.E.U16 desc[UR6][R10.64], R119 ;  /* 0x000000770a006986 */ /* 0x0009e2000c101506 */
[----:B------:R-:W-:Y:S01]  /*ea60*/  ULDC UR12, c[0x0][0x228] ;  /* 0x00008a00000c7ab9 */ /* 0x000fe20000000800 */
[----:B0-----:R-:W-:Y:S01]  /*ea70*/  PRMT R3, R119, 0x7632, R3 ;  /* 0x0000763277037816 */ /* 0x001fe20000000003 */
[----:B------:R-:W-:Y:S01]  /*ea80*/  VIADD R29, R27, UR26 ;  /* 0x0000001a1b1d7c36 */ /* 0x000fe20008000000 */
[----:B------:R-:W-:Y:S01]  /*ea90*/  ISETP.LT.AND P4, PT, R155, UR8, !P1 ;  /* 0x000000089b007c0c */ /* 0x000fe2000cf81270 */
[----:B------:R-:W-:Y:S01]  /*eaa0*/  VIADD R28, R160, 0x31 ;  /* 0x00000031a01c7836 */ /* 0x000fe20000000000 */
[----:B------:R-:W-:Y:S01]  /*eab0*/  ISETP.LT.AND P6, PT, R153, UR12, !P1 ;  /* 0x0000000c99007c0c */ /* 0x000fe2000cfc1270 */
[----:B------:R0:W-:Y:S01]  /*eac0*/  @P5 STG.E.U16 desc[UR6][R24.64], R3 ;  /* 0x0000000318005986 */ /* 0x0001e2000c101506 */
[----:B------:R-:W-:Y:S01]  /*ead0*/  ISETP.LT.AND P5, PT, R154, UR10, !P1 ;  /* 0x0000000a9a007c0c */ /* 0x000fe2000cfa1270 */
[----:B---3--:R-:W-:Y:S01]  /*eae0*/  IMAD.WIDE R8, R27, 0x2, R18 ;  /* 0x000000021b087825 */ /* 0x008fe200078e0212 */
[----:B------:R-:W-:Y:S01]  /*eaf0*/  PRMT R30, R79, 0x7632, R30 ;  /* 0x000076324f1e7816 */ /* 0x000fe2000000001e */
[----:B------:R-:W-:Y:S01]  /*eb00*/  ULDC UR4, c[0x0][0x22c] ;  /* 0x00008b0000047ab9 */ /* 0x000fe20000000800 */
[----:B------:R-:W-:Y:S01]  /*eb10*/  ULDC UR8, c[0x0][0x228] ;  /* 0x00008a0000087ab9 */ /* 0x000fe20000000800 */
[----:B----4-:R-:W-:Y:S01]  /*eb20*/  IMAD.WIDE R10, R29, 0x2, R16 ;  /* 0x000000021d0a7825 */ /* 0x010fe200078e0210 */
[----:B------:R-:W-:Y:S01]  /*eb30*/  ULDC UR10, c[0x0][0x228] ;  /* 0x00008a00000a7ab9 */ /* 0x000fe20000000800 */
[----:B------:R-:W-:-:S02]  /*eb40*/  ULDC UR12, c[0x0][0x228] ;  /* 0x00008a00000c7ab9 */ /* 0x000fc40000000800 */
[----:B------:R-:W-:Y:S02]  /*eb50*/  VIADD R31, R29, UR26 ;  /* 0x0000001a1d1f7c36 */ /* 0x000fe40008000000 */
[----:B0-----:R-:W-:-:S04]  /*eb60*/  IMAD.WIDE R2, R27, 0x2, R14 ;  /* 0x000000021b027825 */ /* 0x001fc800078e020e */
[C---:B------:R-:W-:Y:S01]  /*eb70*/  IMAD.WIDE R24, R29.reuse, 0x2, R12 ;  /* 0x000000021d187825 */ /* 0x040fe200078e020c */
[----:B------:R0:W-:Y:S01]  /*eb80*/  @P3 STG.E.U16 desc[UR6][R2.64], R79 ;  /* 0x0000004f02003986 */ /* 0x0001e2000c101506 */
[----:B------:R-:W-:Y:S01]  /*eb90*/  ISETP.GE.AND P3, PT, R28, UR4, PT ;  /* 0x000000041c007c0c */ /* 0x000fe2000bf66270 */
        /* <DEDUP_REMOVED lines=8> */
[----:B------:R-:W-:Y:S01]  /*ec20*/  ULDC UR8, c[0x0][0x228] ;  /* 0x00008a0000087ab9 */ /* 0x000fe20000000800 */
[----:B0-----:R-:W-:-:S02]  /*ec30*/  PRMT R3, R44, 0x7632, R3 ;  /* 0x000076322c037816 */ /* 0x001fc40000000003 */
[----:B------:R-:W-:Y:S01]  /*ec40*/  ISETP.GE.AND P1, PT, R28, UR4, PT ;  /* 0x000000041c007c0c */ /* 0x000fe2000bf26270 */
[----:B------:R-:W-:Y:S01]  /*ec50*/  ULDC UR4, c[0x0][0x228] ;  /* 0x00008a0000047ab9 */ /* 0x000fe20000000800 */
[C---:B---3--:R-:W-:Y:S01]  /*ec60*/  IMAD.WIDE R8, R31.reuse, 0x2, R16 ;  /* 0x000000021f087825 */ /* 0x048fe200078e0210 */
[----:B------:R0:W-:Y:S01]  /*ec70*/  @P5 STG.E.U16 desc[UR6][R24.64], R3 ;  /* 0x0000000318005986 */ /* 0x0001e2000c101506 */
[----:B------:R-:W-:Y:S01]  /*ec80*/  ISETP.LT.AND P5, PT, R154, UR10, !P3 ;  /* 0x0000000a9a007c0c */ /* 0x000fe2000dfa1270 */
[----:B------:R-:W-:Y:S01]  /*ec90*/  ULDC UR10, c[0x0][0x228] ;  /* 0x00008a00000a7ab9 */ /* 0x000fe20000000800 */
[----:B----4-:R-:W-:Y:S01]  /*eca0*/  IMAD.WIDE R10, R31, 0x2, R12 ;  /* 0x000000021f0a7825 */ /* 0x010fe200078e020c */
[----:B------:R3:W-:Y:S01]  /*ecb0*/  @P6 STG.E.U16 desc[UR6][R26.64], R84 ;  /* 0x000000541a006986 */ /* 0x0007e2000c101506 */
[----:B------:R-:W-:Y:S01]  /*ecc0*/  ISETP.LT.AND P6, PT, R153, UR12, !P3 ;  /* 0x0000000c99007c0c */ /* 0x000fe2000dfc1270 */
[----:B------:R-:W-:Y:S01]  /*ecd0*/  ULDC UR12, c[0x0][0x228] ;  /* 0x00008a00000c7ab9 */ /* 0x000fe20000000800 */
[----:B------:R-:W-:Y:S01]  /*ece0*/  ISETP.LT.AND P3, PT, R152, UR4, !P3 ;  /* 0x0000000498007c0c */ /* 0x000fe2000df61270 */
[----:B------:R-:W-:Y:S01]  /*ecf0*/  ULDC UR4, c[0x0][0x22c] ;  /* 0x00008b0000047ab9 */ /* 0x000fe20000000800 */
[----:B------:R-:W-:-:S02]  /*ed00*/  PRMT R28, R45, 0x7632, R28 ;  /* 0x000076322d1c7816 */ /* 0x000fc4000000001c */
[----:B------:R-:W-:Y:S01]  /*ed10*/  PRMT R30, R81, 0x7632, R30 ;  /* 0x00007632511e7816 */ /* 0x000fe2000000001e */
[----:B0-----:R-:W-:Y:S01]  /*ed20*/  IMAD.WIDE R2, R29, 0x2, R18 ;  /* 0x000000021d027825 */ /* 0x001fe200078e0212 */
[----:B---3--:R-:W-:-:S03]  /*ed30*/  PRMT R27, R84, 0x7632, R27 ;  /* 0x00007632541b7816 */ /* 0x008fc6000000001b */
[----:B------:R-:W-:Y:S01]  /*ed40*/  IMAD.WIDE R24, R31, 0x2, R14 ;  /* 0x000000021f187825 */ /* 0x000fe200078e020e */
[----:B------:R-:W-:Y:S01]  /*ed50*/  PRMT R26, R80, 0x7632, R26 ;  /* 0x00007632501a7816 */ /* 0x000fe2000000001a */
[----:B------:R0:W-:Y:S02]  /*ed60*/  @P2 STG.E.U16 desc[UR6][R2.64], R27 ;  /* 0x0000001b02002986 */ /* 0x0001e4000c101506 */
[----:B------:R-:W-:Y:S02]  /*ed70*/  VIADD R29, R160, 0x33 ;  /* 0x00000033a01d7836 */ /* 0x000fe40000000000 */
[----:B------:R-:W-:Y:S01]  /*ed80*/  @P4 STG.E.U16 desc[UR6][R8.64], R80 ;  /* 0x0000005008004986 */ /* 0x000fe2000c101506 */
[----:B------:R-:W-:Y:S01]  /*ed90*/  ISETP.LT.AND P4, PT, R155, UR8, !P1 ;  /* 0x000000089b007c0c */ /* 0x000fe2000cf81270 */
[----:B------:R-:W-:Y:S01]  /*eda0*/  ULDC UR8, c[0x0][0x228] ;  /* 0x00008a0000087ab9 */ /* 0x000fe20000000800 */
[----:B------:R-:W-:Y:S01]  /*edb0*/  ISETP.GE.AND P2, PT, R29, UR4, PT ;  /* 0x000000041d007c0c */ /* 0x000fe2000bf46270 */
[----:B------:R3:W-:Y:S01]  /*edc0*/  @P5 STG.E.U16 desc[UR6][R10.64], R26 ;  /* 0x0000001a0a005986 */ /* 0x0007e2000c101506 */
[----:B------:R-:W-:Y:S01]  /*edd0*/  ISETP.LT.AND P5, PT, R154, UR10, !P1 ;  /* 0x0000000a9a007c0c */ /* 0x000fe2000cfa1270 */
[----:B------:R-:W-:Y:S01]  /*ede0*/  ULDC UR4, c[0x0][0x228] ;  /* 0x00008a0000047ab9 */ /* 0x000fe20000000800 */
[----:B------:R-:W-:Y:S01]  /*edf0*/  ULDC UR10, c[0x0][0x228] ;  /* 0x00008a00000a7ab9 */ /* 0x000fe20000000800 */
[----:B------:R4:W-:Y:S01]  /*ee00*/  @P6 STG.E.U16 desc[UR6][R24.64], R112 ;  /* 0x0000007018006986 */ /* 0x0009e2000c101506 */
[----:B------:R-:W-:Y:S01]  /*ee10*/  ISETP.LT.AND P6, PT, R153, UR12, !P1 ;  /* 0x0000000c99007c0c */ /* 0x000fe2000cfc1270 */
[C---:B0-----:R-:W-:Y:S01]  /*ee20*/  VIADD R27, R31.reuse, UR26 ;  /* 0x0000001a1f1b7c36 */ /* 0x041fe20008000000 */
[----:B------:R-:W-:Y:S01]  /*ee30*/  ULDC UR12, c[0x0][0x228] ;  /* 0x00008a00000c7ab9 */ /* 0x000fe20000000800 */
[----:B------:R-:W-:Y:S01]  /*ee40*/  IMAD.WIDE R2, R31, 0x2, R18 ;  /* 0x000000021f027825 */ /* 0x000fe200078e0212 */
[----:B---3--:R-:W-:-:S03]  /*ee50*/  PRMT R26, R112, 0x7632, R26 ;  /* 0x00007632701a7816 */ /* 0x008fc6000000001a */
[----:B------:R-:W-:-:S04]  /*ee60*/  IMAD.WIDE R8, R27, 0x2, R16 ;  /* 0x000000021b087825 */ /* 0x000fc800078e0210 */
[C---:B------:R-:W-:Y:S01]  /*ee70*/  IMAD.WIDE R10, R27.reuse, 0x2, R12 ;  /* 0x000000021b0a7825 */ /* 0x040fe200078e020c */
[----:B------:R0:W-:Y:S01]  /*ee80*/  @P3 STG.E.U16 desc[UR6][R2.64], R26 ;  /* 0x0000001a02003986 */ /* 0x0001e2000c101506 */
[----:B------:R-:W-:Y:S01]  /*ee90*/  ISETP.LT.AND P3, PT, R152, UR4, !P1 ;  /* 0x0000000498007c0c */ /* 0x000fe2000cf61270 */
[----:B------:R-:W-:Y:S01]  /*eea0*/  ULDC UR4, c[0x0][0x22c] ;  /* 0x00008b0000047ab9 */ /* 0x000fe20000000800 */
[----:B----4-:R-:W-:Y:S01]  /*eeb0*/  IMAD.WIDE R24, R27, 0x2, R14 ;  /* 0x000000021b187825 */ /* 0x010fe200078e020e */
[----:B------:R3:W-:Y:S01]  /*eec0*/  @P4 STG.E.U16 desc[UR6][R8.64], R45 ;  /* 0x0000002d08004986 */ /* 0x0007e2000c101506 */
[----:B------:R-:W-:Y:S01]  /*eed0*/  ISETP.LT.AND P4, PT, R155, UR8, !P2 ;  /* 0x000000089b007c0c */ /* 0x000fe2000d781270 */
[----:B------:R-:W-:Y:S01]  /*eee0*/  ULDC UR8, c[0x0][0x228] ;  /* 0x00008a0000087ab9 */ /* 0x000fe20000000800 */
[----:B------:R-:W-:Y:S01]  /*eef0*/  VIADD R29, R27, UR26 ;  /* 0x0000001a1b1d7c36 */ /* 0x000fe20008000000 */
[----:B------:R4:W-:Y:S01]  /*ef00*/  @P5 STG.E.U16 desc[UR6][R10.64], R28 ;  /* 0x0000001c0a005986 */ /* 0x0009e2000c101506 */
[----:B------:R-:W-:Y:S01]  /*ef10*/  ISETP.LT.AND P5, PT, R154, UR10, !P2 ;  /* 0x0000000a9a007c0c */ /* 0x000fe2000d7a1270 */
[----:B------:R-:W-:-:S02]  /*ef20*/  ULDC UR10, c[0x0][0x228] ;  /* 0x00008a00000a7ab9 */ /* 0x000fc40000000800 */
[----:B------:R5:W-:Y:S01]  /*ef30*/  @P6 STG.E.U16 desc[UR6][R24.64], R85 ;  /* 0x0000005518006986 */ /* 0x000be2000c101506 */
[----:B------:R-:W-:Y:S01]  /*ef40*/  ISETP.LT.AND P6, PT, R153, UR12, !P2 ;  /* 0x0000000c99007c0c */ /* 0x000fe2000d7c1270 */
[----:B0-----:R-:W-:Y:S02]  /*ef50*/  VIADD R26, R160, 0x34 ;  /* 0x00000034a01a7836 */ /* 0x001fe40000000000 */
[----:B------:R-:W-:-:S03]  /*ef60*/  IMAD.WIDE R2, R27, 0x2, R18 ;  /* 0x000000021b027825 */ /* 0x000fc600078e0212 */
[----:B------:R-:W-:Y:S01]  /*ef70*/  ISETP.GE.AND P1, PT, R26, UR4, PT ;  /* 0x000000041a007c0c */ /* 0x000fe2000bf26270 */
[----:B---3--:R-:W-:Y:S01]  /*ef80*/  IMAD.WIDE R8, R29, 0x2, R16 ;  /* 0x000000021d087825 */ /* 0x008fe200078e0210 */
[----:B----4-:R-:W-:Y:S01]  /*ef90*/  PRMT R28, R85, 0x7632, R28 ;  /* 0x00007632551c7816 */ /* 0x010fe2000000001c */
[----:B------:R-:W-:Y:S02]  /*efa0*/  ULDC UR4, c[0x0][0x228] ;  /* 0x00008a0000047ab9 */ /* 0x000fe40000000800 */
[C---:B------:R-:W-:Y:S01]  /*efb0*/  IMAD.WIDE R10, R29.reuse, 0x2, R12 ;  /* 0x000000021d0a7825 */ /* 0x040fe200078e020c */
[----:B------:R-:W-:Y:S01]  /*efc0*/  ISETP.LT.AND P2, PT, R152, UR4, !P2 ;  /* 0x0000000498007c0c */ /* 0x000fe2000d741270 */
[----:B------:R0:W-:Y:S01]  /*efd0*/  @P3 STG.E.U16 desc[UR6][R2.64], R28 ;  /* 0x0000001c02003986 */ /* 0x0001e2000c101506 */
[----:B------:R-:W-:Y:S01]  /*efe0*/  ULDC UR4, c[0x0][0x228] ;  /* 0x00008a0000047ab9 */ /* 0x000fe20000000800 */
[----:B-----5:R-:W-:Y:S02]  /*eff0*/  IMAD.WIDE R24, R29, 0x2, R14 ;  /* 0x000000021d187825 */ /* 0x020fe400078e020e */
[----:B------:R3:W-:Y:S01]  /*f000*/  @P4 STG.E.U16 desc[UR6][R8.64], R81 ;  /* 0x0000005108004986 */ /* 0x0007e2000c101506 */
[----:B------:R-:W-:Y:S01]  /*f010*/  ISETP.LT.AND P4, PT, R153, UR4, !P1 ;  /* 0x0000000499007c0c */ /* 0x000fe2000cf81270 */
[----:B------:R-:W-:Y:S01]  /*f020*/  VIADD R27, R29, UR26 ;  /* 0x0000001a1d1b7c36 */ /* 0x000fe20008000000 */
        /* <DEDUP_REMOVED lines=8> */
[----:B------:R-:W-:-:S02]  /*f0b0*/  PRMT R28, R46, 0x7632, R28 ;  /* 0x000076322e1c7816 */ /* 0x000fc4000000001c */
[----:B------:R-:W-:Y:S01]  /*f0c0*/  ISETP.GE.AND P3, PT, R26, UR5, PT ;  /* 0x000000051a007c0c */ /* 0x000fe2000bf66270 */
[----:B---3--:R-:W-:Y:S01]  /*f0d0*/  IMAD.WIDE R8, R27, 0x2, R16 ;  /* 0x000000021b087825 */ /* 0x008fe200078e0210 */
[----:B------:R-:W-:-:S03]  /*f0e0*/  ULDC UR5, c[0x0][0x228] ;  /* 0x00008a0000057ab9 */ /* 0x000fc60000000800 */
[----:B----4-:R-:W-:Y:S01]  /*f0f0*/  IMAD.WIDE R10, R27, 0x2, R12 ;  /* 0x000000021b0a7825 */ /* 0x010fe200078e020c */
[----:B-----5:R-:W-:-:S03]  /*f100*/  PRMT R113, R113, 0x7632, R113 ;  /* 0x0000763271717816 */ /* 0x020fc60000000071 */
[----:B------:R-:W-:Y:S02]  /*f110*/  IMAD.WIDE R24, R27, 0x2, R14 ;  /* 0x000000021b187825 */ /* 0x000fe400078e020e */
[----:B------:R0:W-:Y:S01]  /*f120*/  @P2 STG.E.U16 desc[UR6][R2.64], R113 ;  /* 0x0000007102002986 */ /* 0x0001e2000c101506 */
[----:B------:R-:W-:Y:S01]  /*f130*/  ISETP.LT.AND P2, PT, R152, UR4, !P1 ;  /* 0x0000000498007c0c */ /* 0x000fe2000cf41270 */
[----:B------:R-:W-:Y:S01]  /*f140*/  ULDC UR4, c[0x0][0x228] ;  /* 0x00008a0000047ab9 */ /* 0x000fe20000000800 */
[----:B------:R-:W-:Y:S01]  /*f150*/  VIADD R26, R160, 0x36 ;  /* 0x00000036a01a7836 */ /* 0x000fe20000000000 */
[----:B------:R3:W-:Y:S01]  /*f160*/  @P5 STG.E.U16 desc[UR6][R8.64], R46 ;  /* 0x0000002e08005986 */ /* 0x0007e2000c101506 */
[----:B------:R-:W-:Y:S01]  /*f170*/  ISETP.LT.AND P5, PT, R154, UR5, !P3 ;  /* 0x000000059a007c0c */ /* 0x000fe2000dfa1270 */
[----:B------:R-:W-:Y:S02]  /*f180*/  ULDC UR5, c[0x0][0x228] ;  /* 0x00008a0000057ab9 */ /* 0x000fe40000000800 */
[----:B------:R4:W-:Y:S01]  /*f190*/  @P6 STG.E.U16 desc[UR6][R10.64], R28 ;  /* 0x0000001c0a006986 */ /* 0x0009e2000c101506 */
[----:B------:R-:W-:Y:S01]  /*f1a0*/  ISETP.LT.AND P6, PT, R153, UR8, !P3 ;  /* 0x0000000899007c0c */ /* 0x000fe2000dfc1270 */
[----:B------:R-:W-:Y:S01]  /*f1b0*/  ULDC UR8, c[0x0][0x228] ;  /* 0x00008a0000087ab9 */ /* 0x000fe20000000800 */
[----:B------:R-:W-:Y:S01]  /*f1c0*/  ISETP.GE.AND P1, PT, R26, UR15, PT ;  /* 0x0000000f1a007c0c */ /* 0x000fe2000bf26270 */
[----:B------:R5:W-:Y:S01]  /*f1d0*/  @P4 STG.E.U16 desc[UR6][R24.64], R86 ;  /* 0x0000005618004986 */ /* 0x000be2000c101506 */
[----:B------:R-:W-:Y:S01]  /*f1e0*/  ISETP.LT.AND P4, PT, R155, UR4, !P3 ;  /* 0x000000049b007c0c */ /* 0x000fe2000df81270 */
[----:B0-----:R-:W-:Y:S01]  /*f1f0*/  IMAD.WIDE R2, R27, 0x2, R18 ;  /* 0x000000021b027825 */ /* 0x001fe200078e0212 */
[----:B------:R-:W-:Y:S01]  /*f200*/  ULDC UR4, c[0x0][0x228] ;  /* 0x00008a0000047ab9 */ /* 0x000fe20000000800 */
[----:B---3--:R-:W-:-:S02]  /*f210*/  PRMT R9, R86, 0x7632, R9 ;  /* 0x0000763256097816 */ /* 0x008fc40000000009 */
[----:B------:R-:W-:Y:S01]  /*f220*/  VIADD R27, R27, UR26 ;  /* 0x0000001a1b1b7c36 */ /* 0x000fe20008000000 */
[----:B------:R-:W-:Y:S01]  /*f230*/  ISETP.LT.AND P3, PT, R152, UR4, !P3 ;  /* 0x0000000498007c0c */ /* 0x000fe2000df61270 */
[----:B------:R-:W-:Y:S01]  /*f240*/  ULDC UR4, c[0x0][0x228] ;  /* 0x00008a0000047ab9 */ /* 0x000fe20000000800 */
[----:B------:R0:W-:Y:S01]  /*f250*/  @P2 STG.E.U16 desc[UR6][R2.64], R9 ;  /* 0x0000000902002986 */ /* 0x0001e2000c101506 */
[----:B----4-:R-:W-:-:S04]  /*f260*/  IMAD.WIDE R10, R27, 0x2, R12 ;  /* 0x000000021b0a7825 */ /* 0x010fc800078e020c */
[----:B-----5:R-:W-:-:S04]  /*f270*/  IMAD.WIDE R24, R27, 0x2, R14 ;  /* 0x000000021b187825 */ /* 0x020fc800078e020e */
[----:B------:R-:W-:Y:S02]  /*f280*/  VIADD R26, R160, 0x37 ;  /* 0x00000037a01a7836 */ /* 0x000fe40000000000 */
[----:B0-----:R-:W-:Y:S01]  /*f290*/  IMAD.WIDE R8, R27, 0x2, R16 ;  /* 0x000000021b087825 */ /* 0x001fe200078e0210 */
[----:B------:R-:W-:Y:S02]  /*f2a0*/  PRMT R3, R82, 0x7632, R3 ;  /* 0x0000763252037816 */ /* 0x000fe40000000003 */
[----:B------:R-:W-:Y:S01]  /*f2b0*/  ISETP.GE.AND P2, PT, R26, UR13, PT ;  /* 0x0000000d1a007c0c */ /* 0x000fe2000bf46270 */
[----:B------:R-:W-:Y:S01]  /*f2c0*/  VIADD R26, R160, 0x38 ;  /* 0x00000038a01a7836 */ /* 0x000fe20000000000 */
[----:B------:R0:W-:Y:S04]  /*f2d0*/  @P4 STG.E.U16 desc[UR6][R8.64], R82 ;  /* 0x0000005208004986 */ /* 0x0001e8000c101506 */
[----:B------:R3:W-:Y:S01]  /*f2e0*/  @P5 STG.E.U16 desc[UR6][R10.64], R3 ;  /* 0x000000030a005986 */ /* 0x0007e2000c101506 */
[----:B------:R-:W-:Y:S01]  /*f2f0*/  ISETP.LT.AND P5, PT, R154, UR5, !P1 ;  /* 0x000000059a007c0c */ /* 0x000fe2000cfa1270 */
[----:B------:R-:W-:-:S02]  /*f300*/  ULDC UR5, c[0x0][0x228] ;  /* 0x00008a0000057ab9 */ /* 0x000fc40000000800 */
[----:B------:R4:W-:Y:S01]  /*f310*/  @P6 STG.E.U16 desc[UR6][R24.64], R114 ;  /* 0x0000007218006986 */ /* 0x0009e2000c101506 */
[----:B------:R-:W-:Y:S01]  /*f320*/  ISETP.LT.AND P6, PT, R155, UR4, !P1 ;  /* 0x000000049b007c0c */ /* 0x000fe2000cfc1270 */
[----:B------:R-:W-:Y:S01]  /*f330*/  ULDC UR4, c[0x0][0x228] ;  /* 0x00008a0000047ab9 */ /* 0x000fe20000000800 */
[----:B0-----:R-:W-:Y:S02]  /*f340*/  PRMT R9, R114, 0x7632, R9 ;  /* 0x0000763272097816 */ /* 0x001fe40000000009 */
[----:B------:R-:W-:Y:S01]  /*f350*/  ISETP.LT.AND P4, PT, R153, UR4, !P1 ;  /* 0x0000000499007c0c */ /* 0x000fe2000cf81270 */
[----:B------:R-:W-:Y:S01]  /*f360*/  ULDC UR4, c[0x0][0x228] ;  /* 0x00008a0000047ab9 */ /* 0x000fe20000000800 */
[C---:B---3--:R-:W-:Y:S01]  /*f370*/  IMAD.WIDE R2, R27.reuse, 0x2, R18 ;  /* 0x000000021b027825 */ /* 0x048fe200078e0212 */
[----:B------:R-:W-:Y:S01]  /*f380*/  ISETP.LT.AND P1, PT, R152, UR4, !P1 ;  /* 0x0000000498007c0c */ /* 0x000fe2000cf21270 */
[----:B------:R-:W-:Y:S02]  /*f390*/  ULDC UR4, c[0x0][0x228] ;  /* 0x00008a0000047ab9 */ /* 0x000fe40000000800 */
[----:B------:R-:W-:Y:S01]  /*f3a0*/  VIADD R27, R27, UR26 ;  /* 0x0000001a1b1b7c36 */ /* 0x000fe20008000000 */
[----:B------:R0:W-:Y:S01]  /*f3b0*/  @P3 STG.E.U16 desc[UR6][R2.64], R9 ;  /* 0x0000000902003986 */ /* 0x0001e2000c101506 */
[----:B------:R-:W-:Y:S01]  /*f3c0*/  ISETP.GE.AND P3, PT, R26, UR11, PT ;  /* 0x0000000b1a007c0c */ /* 0x000fe2000bf66270 */
[----:B------:R-:W-:-:S02]  /*f3d0*/  VIADD R26, R160, 0x39 ;  /* 0x00000039a01a7836 */ /* 0x000fc40000000000 */
[----:B------:R-:W-:-:S04]  /*f3e0*/  IMAD.WIDE R10, R27, 0x2, R12 ;  /* 0x000000021b0a7825 */ /* 0x000fc800078e020c */
[----:B----4-:R-:W-:-:S04]  /*f3f0*/  IMAD.WIDE R24, R27, 0x2, R14 ;  /* 0x000000021b187825 */ /* 0x010fc800078e020e */
[----:B0-----:R-:W-:Y:S01]  /*f400*/  IMAD.WIDE R8, R27, 0x2, R16 ;  /* 0x000000021b087825 */ /* 0x001fe200078e0210 */
[----:B------:R-:W-:-:S03]  /*f410*/  PRMT R3, R47, 0x7632, R3 ;  /* 0x000076322f037816 */ /* 0x000fc60000000003 */
[----:B------:R-:W-:Y:S01]  /*f420*/  VIADD R29, R27, UR26 ;  /* 0x0000001a1b1d7c36 */ /* 0x000fe20008000000 */
[----:B------:R0:W-:Y:S01]  /*f430*/  @P6 STG.E.U16 desc[UR6][R8.64], R47 ;  /* 0x0000002f08006986 */ /* 0x0001e2000c101506 */
[----:B------:R-:W-:Y:S01]  /*f440*/  ISETP.LT.AND P6, PT, R155, UR4, !P2 ;  /* 0x000000049b007c0c */ /* 0x000fe2000d7c1270 */
[----:B------:R-:W-:Y:S01]  /*f450*/  ULDC UR4, c[0x0][0x228] ;  /* 0x00008a0000047ab9 */ /* 0x000fe20000000800 */
        /* <DEDUP_REMOVED lines=8> */
[----:B0-----:R-:W-:Y:S01]  /*f4e0*/  IMAD.WIDE R8, R29, 0x2, R16 ;  /* 0x000000021d087825 */ /* 0x001fe200078e0210 */
[----:B------:R-:W-:Y:S01]  /*f4f0*/  ISETP.LT.AND P2, PT, R152, UR4, !P2 ;  /* 0x0000000498007c0c */ /* 0x000fe2000d741270 */
[----:B------:R-:W-:Y:S01]  /*f500*/  ULDC UR4, c[0x0][0x228] ;  /* 0x00008a0000047ab9 */ /* 0x000fe20000000800 */
[----:B---3--:R-:W-:Y:S01]  /*f510*/  PRMT R11, R87, 0x7632, R11 ;  /* 0x00007632570b7816 */ /* 0x008fe2000000000b */
[----:B------:R-:W-:-:S04]  /*f520*/  IMAD.WIDE R2, R27, 0x2, R18 ;  /* 0x000000021b027825 */ /* 0x000fc800078e0212 */
[C---:B----4-:R-:W-:Y:S01]  /*f530*/  IMAD.WIDE R24, R29.reuse, 0x2, R12 ;  /* 0x000000021d187825 */ /* 0x050fe200078e020c */
[----:B------:R0:W-:Y:S01]  /*f540*/  @P1 STG.E.U16 desc[UR6][R2.64], R11 ;  /* 0x0000000b02001986 */ /* 0x0001e2000c101506 */
[----:B------:R-:W-:Y:S02]  /*f550*/  ISETP.GE.AND P1, PT, R26, UR9, PT ;  /* 0x000000091a007c0c */ /* 0x000fe4000bf26270 */
[----:B------:R-:W-:Y:S01]  /*f560*/  IMAD.WIDE R26, R29, 0x2, R14 ;  /* 0x000000021d1a7825 */ /* 0x000fe200078e020e */
[----:B------:R-:W-:Y:S01]  /*f570*/  @P6 STG.E.U16 desc[UR6][R8.64], R83 ;  /* 0x0000005308006986 */ /* 0x000fe2000c101506 */
[----:B------:R-:W-:Y:S01]  /*f580*/  ISETP.LT.AND P6, PT, R155, UR5, !P3 ;  /* 0x000000059b007c0c */ /* 0x000fe2000dfc1270 */
[----:B------:R-:W-:Y:S02]  /*f590*/  ULDC UR5, c[0x0][0x228] ;  /* 0x00008a0000057ab9 */ /* 0x000fe40000000800 */
[----:B------:R3:W4:Y:S01]  /*f5a0*/  LDS.128 R8, [R0] ;  /* 0x0000000000087984 */ /* 0x0007220000000c00 */
[----:B0-----:R-:W-:Y:S01]  /*f5b0*/  PRMT R3, R83, 0x7632, R3 ;  /* 0x0000763253037816 */ /* 0x001fe20000000003 */
[----:B---3--:R-:W-:-:S04]  /*f5c0*/  VIADD R0, R160, 0x3a ;  /* 0x0000003aa0007836 */ /* 0x008fc80000000000 */
[----:B------:R0:W-:Y:S01]  /*f5d0*/  @P4 STG.E.U16 desc[UR6][R24.64], R3 ;  /* 0x0000000318004986 */ /* 0x0001e2000c101506 */
[----:B------:R-:W-:Y:S01]  /*f5e0*/  ISETP.LT.AND P4, PT, R154, UR4, !P3 ;  /* 0x000000049a007c0c */ /* 0x000fe2000df81270 */
[----:B------:R-:W-:Y:S02]  /*f5f0*/  ULDC UR4, c[0x0][0x228] ;  /* 0x00008a0000047ab9 */ /* 0x000fe40000000800 */
[----:B------:R3:W-:Y:S01]  /*f600*/  @P5 STG.E.U16 desc[UR6][R26.64], R115 ;  /* 0x000000731a005986 */ /* 0x0007e2000c101506 */
[----:B------:R-:W-:Y:S01]  /*f610*/  ISETP.LT.AND P5, PT, R153, UR5, !P3 ;  /* 0x0000000599007c0c */ /* 0x000fe2000dfa1270 */
[----:B------:R-:W-:Y:S01]  /*f620*/  ULDC UR5, c[0x0][0x228] ;  /* 0x00008a0000057ab9 */ /* 0x000fe20000000800 */
[----:B------:R-:W-:Y:S01]  /*f630*/  ISETP.LT.AND P3, PT, R152, UR4, !P3 ;  /* 0x0000000498007c0c */ /* 0x000fe2000df61270 */
[----:B------:R-:W-:Y:S01]  /*f640*/  ULDC UR4, c[0x0][0x228] ;  /* 0x00008a0000047ab9 */ /* 0x000fe20000000800 */
[----:B0-----:R-:W-:Y:S01]  /*f650*/  PRMT R25, R115, 0x7632, R25 ;  /* 0x0000763273197816 */ /* 0x001fe20000000019 */
[----:B------:R-:W-:-:S04]  /*f660*/  IMAD.WIDE R2, R29, 0x2, R18 ;  /* 0x000000021d027825 */ /* 0x000fc800078e0212 */
[C---:B------:R-:W-:Y:S01]  /*f670*/  IMAD.WIDE R28, R31.reuse, 0x2, R16 ;  /* 0x000000021f1c7825 */ /* 0x040fe200078e0210 */
[----:B------:R0:W-:Y:S01]  /*f680*/  @P2 STG.E.U16 desc[UR6][R2.64], R25 ;  /* 0x0000001902002986 */ /* 0x0001e2000c101506 */
[----:B------:R-:W-:Y:S02]  /*f690*/  ISETP.GE.AND P2, PT, R0, UR23, PT ;  /* 0x0000001700007c0c */ /* 0x000fe4000bf46270 */
[----:B---3--:R-:W-:Y:S01]  /*f6a0*/  IMAD.WIDE R26, R31, 0x2, R14 ;  /* 0x000000021f1a7825 */ /* 0x008fe200078e020e */
[----:B------:R3:W-:Y:S01]  /*f6b0*/  @P6 STG.E.U16 desc[UR6][R28.64], R48 ;  /* 0x000000301c006986 */ /* 0x0007e2000c101506 */
[----:B------:R-:W-:Y:S01]  /*f6c0*/  ISETP.LT.AND P6, PT, R155, UR5, !P1 ;  /* 0x000000059b007c0c */ /* 0x000fe2000cfc1270 */
[----:B------:R-:W-:Y:S01]  /*f6d0*/  ULDC UR5, c[0x0][0x228] ;  /* 0x00008a0000057ab9 */ /* 0x000fe20000000800 */
[----:B------:R-:W-:Y:S01]  /*f6e0*/  VIADD R0, R160, 0x3b ;  /* 0x0000003ba0007836 */ /* 0x000fe20000000000 */
[----:B0-----:R-:W-:Y:S01]  /*f6f0*/  PRMT R3, R48, 0x7632, R3 ;  /* 0x0000763230037816 */ /* 0x001fe20000000003 */
[----:B------:R-:W-:-:S04]  /*f700*/  IMAD.WIDE R24, R31, 0x2, R12 ;  /* 0x000000021f187825 */ /* 0x000fc800078e020c */
[----:B---3--:R-:W-:Y:S01]  /*f710*/  IMAD.WIDE R28, R33, 0x2, R16 ;  /* 0x00000002211c7825 */ /* 0x008fe200078e0210 */
[----:B------:R0:W-:Y:S01]  /*f720*/  @P4 STG.E.U16 desc[UR6][R24.64], R3 ;  /* 0x0000000318004986 */ /* 0x0001e2000c101506 */
[----:B------:R-:W-:Y:S01]  /*f730*/  ISETP.LT.AND P4, PT, R154, UR4, !P1 ;  /* 0x000000049a007c0c */ /* 0x000fe2000cf81270 */
[----:B------:R-:W-:Y:S02]  /*f740*/  ULDC UR4, c[0x0][0x228] ;  /* 0x00008a0000047ab9 */ /* 0x000fe40000000800 */
[----:B-1----:R1:W-:Y:S01]  /*f750*/  @P5 STG.E.U16 desc[UR6][R26.64], R20 ;  /* 0x000000141a005986 */ /* 0x0023e2000c101506 */
[----:B------:R-:W-:Y:S01]  /*f760*/  ISETP.LT.AND P5, PT, R152, UR4, !P1 ;  /* 0x0000000498007c0c */ /* 0x000fe2000cfa1270 */
[----:B------:R-:W-:Y:S01]  /*f770*/  ULDC UR4, c[0x0][0x228] ;  /* 0x00008a0000047ab9 */ /* 0x000fe20000000800 */
[----:B0-----:R-:W-:Y:S01]  /*f780*/  PRMT R25, R20, 0x7632, R25 ;  /* 0x0000763214197816 */ /* 0x001fe20000000019 */
[----:B------:R-:W-:-:S04]  /*f790*/  IMAD.WIDE R2, R31, 0x2, R18 ;  /* 0x000000021f027825 */ /* 0x000fc800078e0212 */
[----:B-1----:R-:W-:Y:S01]  /*f7a0*/  IMAD.WIDE R26, R33, 0x2, R14 ;  /* 0x00000002211a7825 */ /* 0x002fe200078e020e */
[----:B------:R0:W-:Y:S01]  /*f7b0*/  @P3 STG.E.U16 desc[UR6][R2.64], R25 ;  /* 0x0000001902003986 */ /* 0x0001e2000c101506 */
[----:B------:R-:W-:Y:S01]  /*f7c0*/  ISETP.LT.AND P3, PT, R153, UR5, !P1 ;  /* 0x0000000599007c0c */ /* 0x000fe2000cf61270 */
[----:B------:R-:W-:Y:S01]  /*f7d0*/  ULDC UR5, c[0x0][0x228] ;  /* 0x00008a0000057ab9 */ /* 0x000fe20000000800 */
[----:B------:R-:W-:Y:S01]  /*f7e0*/  VIADD R31, R33, UR26 ;  /* 0x0000001a211f7c36 */ /* 0x000fe20008000000 */
[----:B--2---:R4:W-:Y:S01]  /*f7f0*/  @P6 STG.E.U16 desc[UR6][R28.64], R4 ;  /* 0x000000041c006986 */ /* 0x0049e2000c101506 */
[----:B------:R-:W-:Y:S01]  /*f800*/  ISETP.LT.AND P6, PT, R155, UR5, !P2 ;  /* 0x000000059b007c0c */ /* 0x000fe2000d7c1270 */
[----:B------:R-:W-:Y:S01]  /*f810*/  ULDC UR5, c[0x0][0x228] ;  /* 0x00008a0000057ab9 */ /* 0x000fe20000000800 */
[----:B------:R-:W-:Y:S01]  /*f820*/  ISETP.GE.AND P1, PT, R0, UR21, PT ;  /* 0x0000001500007c0c */ /* 0x000fe2000bf26270 */
[----:B------:R-:W-:Y:S01]  /*f830*/  VIADD R0, R160, 0x3c ;  /* 0x0000003ca0007836 */ /* 0x000fe20000000000 */
[----:B0-----:R-:W-:Y:S01]  /*f840*/  PRMT R3, R4, 0x7632, R3 ;  /* 0x0000763204037816 */ /* 0x001fe20000000003 */
[----:B------:R-:W-:Y:S01]  /*f850*/  IMAD.WIDE R24, R33, 0x2, R12 ;  /* 0x0000000221187825 */ /* 0x000fe200078e020c */
[----:B----4-:R-:W-:-:S03]  /*f860*/  PRMT R4, R8, 0x7632, R4 ;  /* 0x0000763208047816 */ /* 0x010fc60000000004 */
[----:B------:R-:W-:Y:S01]  /*f870*/  IMAD.WIDE R28, R31, 0x2, R16 ;  /* 0x000000021f1c7825 */ /* 0x000fe200078e0210 */
[----:B------:R0:W-:Y:S01]  /*f880*/  @P4 STG.E.U16 desc[UR6][R24.64], R3 ;  /* 0x0000000318004986 */ /* 0x0001e2000c101506 */
[----:B------:R-:W-:Y:S01]  /*f890*/  ISETP.LT.AND P4, PT, R153, UR5, !P2 ;  /* 0x0000000599007c0c */ /* 0x000fe2000d781270 */
[----:B------:R-:W-:Y:S02]  /*f8a0*/  ULDC UR5, c[0x0][0x228] ;  /* 0x00008a0000057ab9 */ /* 0x000fe40000000800 */
[----:B------:R1:W-:Y:S01]  /*f8b0*/  @P3 STG.E.U16 desc[UR6][R26.64], R8 ;  /* 0x000000081a003986 */ /* 0x0003e2000c101506 */
[----:B------:R-:W-:Y:S01]  /*f8c0*/  ISETP.LT.AND P3, PT, R154, UR4, !P2 ;  /* 0x000000049a007c0c */ /* 0x000fe2000d761270 */
[----:B------:R-:W-:Y:S01]  /*f8d0*/  ULDC UR4, c[0x0][0x228] ;  /* 0x00008a0000047ab9 */ /* 0x000fe20000000800 */
[----:B0-----:R-:W-:-:S04]  /*f8e0*/  IMAD.WIDE R2, R33, 0x2, R18 ;  /* 0x0000000221027825 */ /* 0x001fc800078e0212 */
[C---:B------:R-:W-:Y:S01]  /*f8f0*/  IMAD.WIDE R24, R31.reuse, 0x2, R12 ;  /* 0x000000021f187825 */ /* 0x040fe200078e020c */
[----:B------:R0:W-:Y:S01]  /*f900*/  @P5 STG.E.U16 desc[UR6][R2.64], R4 ;  /* 0x0000000402005986 */ /* 0x0001e2000c101506 */
[----:B------:R-:W-:Y:S01]  /*f910*/  ISETP.LT.AND P5, PT, R152, UR4, !P2 ;  /* 0x0000000498007c0c */ /* 0x000fe2000d7a1270 */
[----:B------:R-:W-:Y:S01]  /*f920*/  ULDC UR4, c[0x0][0x228] ;  /* 0x00008a0000047ab9 */ /* 0x000fe20000000800 */
[----:B------:R-:W-:Y:S01]  /*f930*/  VIADD R33, R31, UR26 ;  /* 0x0000001a1f217c36 */ /* 0x000fe20008000000 */
[----:B------:R2:W-:Y:S01]  /*f940*/  @P6 STG.E.U16 desc[UR6][R28.64], R49 ;  /* 0x000000311c006986 */ /* 0x0005e2000c101506 */
[----:B------:R-:W-:Y:S01]  /*f950*/  ISETP.LT.AND P6, PT, R155, UR5, !P1 ;  /* 0x000000059b007c0c */ /* 0x000fe2000cfc1270 */
[----:B-1----:R-:W-:Y:S01]  /*f960*/  IMAD.WIDE R26, R31, 0x2, R14 ;  /* 0x000000021f1a7825 */ /* 0x002fe200078e020e */
[----:B------:R-:W-:Y:S01]  /*f970*/  ULDC UR5, c[0x0][0x228] ;  /* 0x00008a0000057ab9 */ /* 0x000fe20000000800 */
[----:B------:R-:W-:Y:S02]  /*f980*/  ISETP.GE.AND P2, PT, R0, UR19, PT ;  /* 0x0000001300007c0c */ /* 0x000fe4000bf46270 */
[----:B------:R-:W-:Y:S01]  /*f990*/  VIADD R0, R160, 0x3d ;  /* 0x0000003da0007836 */ /* 0x000fe20000000000 */
[----:B0-----:R-:W-:-:S02]  /*f9a0*/  PRMT R3, R49, 0x7632, R3 ;  /* 0x0000763231037816 */ /* 0x001fc40000000003 */
[----:B------:R-:W-:Y:S01]  /*f9b0*/  PRMT R4, R21, 0x7632, R4 ;  /* 0x0000763215047816 */ /* 0x000fe20000000004 */
[----:B--2---:R-:W-:Y:S02]  /*f9c0*/  IMAD.WIDE R28, R33, 0x2, R16 ;  /* 0x00000002211c7825 */ /* 0x004fe400078e0210 */
[----:B------:R0:W-:Y:S01]  /*f9d0*/  @P3 STG.E.U16 desc[UR6][R24.64], R3 ;  /* 0x0000000318003986 */ /* 0x0001e2000c101506 */
[----:B------:R-:W-:Y:S01]  /*f9e0*/  ISETP.LT.AND P3, PT, R154, UR4, !P1 ;  /* 0x000000049a007c0c */ /* 0x000fe2000cf61270 */
[----:B------:R-:W-:Y:S02]  /*f9f0*/  ULDC UR4, c[0x0][0x228] ;  /* 0x00008a0000047ab9 */ /* 0x000fe40000000800 */
[----:B------:R1:W-:Y:S01]  /*fa00*/  @P4 STG.E.U16 desc[UR6][R26.64], R21 ;  /* 0x000000151a004986 */ /* 0x0003e2000c101506 */
[----:B------:R-:W-:Y:S01]  /*fa10*/  ISETP.LT.AND P4, PT, R153, UR5, !P1 ;  /* 0x0000000599007c0c */ /* 0x000fe2000cf81270 */
[----:B------:R-:W-:Y:S01]  /*fa20*/  ULDC UR5, c[0x0][0x228] ;  /* 0x00008a0000057ab9 */ /* 0x000fe20000000800 */
[----:B0-----:R-:W-:-:S04]  /*fa30*/  IMAD.WIDE R2, R31, 0x2, R18 ;  /* 0x000000021f027825 */ /* 0x001fc800078e0212 */
[C---:B-1----:R-:W-:Y:S01]  /*fa40*/  IMAD.WIDE R20, R33.reuse, 0x2, R12 ;  /* 0x0000000221147825 */ /* 0x042fe200078e020c */
[----:B------:R0:W-:Y:S01]  /*fa50*/  @P5 STG.E.U16 desc[UR6][R2.64], R4 ;  /* 0x0000000402005986 */ /* 0x0001e2000c101506 */
[----:B------:R-:W-:Y:S01]  /*fa60*/  ISETP.LT.AND P5, PT, R152, UR4, !P1 ;  /* 0x0000000498007c0c */ /* 0x000fe2000cfa1270 */
[----:B------:R-:W-:Y:S01]  /*fa70*/  ULDC UR4, c[0x0][0x228] ;  /* 0x00008a0000047ab9 */ /* 0x000fe20000000800 */
[----:B------:R-:W-:Y:S01]  /*fa80*/  VIADD R27, R33, UR26 ;  /* 0x0000001a211b7c36 */ /* 0x000fe20008000000 */
[----:B------:R1:W-:Y:S01]  /*fa90*/  @P6 STG.E.U16 desc[UR6][R28.64], R5 ;  /* 0x000000051c006986 */ /* 0x0003e2000c101506 */
[----:B------:R-:W-:Y:S01]  /*faa0*/  ISETP.LT.AND P6, PT, R155, UR5, !P2 ;  /* 0x000000059b007c0c */ /* 0x000fe2000d7c1270 */
[----:B------:R-:W-:Y:S01]  /*fab0*/  IMAD.WIDE R24, R33, 0x2, R14 ;  /* 0x0000000221187825 */ /* 0x000fe200078e020e */
[----:B------:R-:W-:Y:S01]  /*fac0*/  ULDC UR5, c[0x0][0x228] ;  /* 0x00008a0000057ab9 */ /* 0x000fe20000000800 */
[----:B------:R-:W-:Y:S02]  /*fad0*/  ISETP.GE.AND P1, PT, R0, UR17, PT ;  /* 0x0000001100007c0c */ /* 0x000fe4000bf26270 */
[----:B------:R-:W-:Y:S01]  /*fae0*/  VIADD R0, R160, 0x3e ;  /* 0x0000003ea0007836 */ /* 0x000fe20000000000 */
[----:B0-----:R-:W-:Y:S01]  /*faf0*/  PRMT R3, R5, 0x7632, R3 ;  /* 0x0000763205037816 */ /* 0x001fe20000000003 */
[----:B-1----:R-:W-:-:S04]  /*fb00*/  IMAD.WIDE R4, R27, 0x2, R16 ;  /* 0x000000021b047825 */ /* 0x002fc800078e0210 */
[----:B------:R0:W-:Y:S01]  /*fb10*/  @P3 STG.E.U16 desc[UR6][R20.64], R3 ;  /* 0x0000000314003986 */ /* 0x0001e2000c101506 */
[----:B------:R-:W-:Y:S01]  /*fb20*/  ISETP.LT.AND P3, PT, R154, UR4, !P2 ;  /* 0x000000049a007c0c */ /* 0x000fe2000d761270 */
[----:B------:R-:W-:Y:S02]  /*fb30*/  ULDC UR4, c[0x0][0x228] ;  /* 0x00008a0000047ab9 */ /* 0x000fe40000000800 */
[----:B------:R1:W-:Y:S01]  /*fb40*/  @P4 STG.E.U16 desc[UR6][R24.64], R9 ;  /* 0x0000000918004986 */ /* 0x0003e2000c101506 */
[----:B------:R-:W-:Y:S01]  /*fb50*/  ISETP.LT.AND P4, PT, R153, UR5, !P2 ;  /* 0x0000000599007c0c */ /* 0x000fe2000d781270 */
[----:B------:R-:W-:Y:S01]  /*fb60*/  ULDC UR5, c[0x0][0x228] ;  /* 0x00008a0000057ab9 */ /* 0x000fe20000000800 */
[----:B0-----:R-:W-:Y:S01]  /*fb70*/  PRMT R21, R9, 0x7632, R21 ;  /* 0x0000763209157816 */ /* 0x001fe20000000015 */
[----:B------:R-:W-:-:S04]  /*fb80*/  IMAD.WIDE R2, R33, 0x2, R18 ;  /* 0x0000000221027825 */ /* 0x000fc800078e0212 */
[C---:B-1----:R-:W-:Y:S01]  /*fb90*/  IMAD.WIDE R8, R27.reuse, 0x2, R12 ;  /* 0x000000021b087825 */ /* 0x042fe200078e020c */
[----:B------:R0:W-:Y:S01]  /*fba0*/  @P5 STG.E.U16 desc[UR6][R2.64], R21 ;  /* 0x0000001502005986 */ /* 0x0001e2000c101506 */
[----:B------:R-:W-:Y:S01]  /*fbb0*/  ISETP.LT.AND P5, PT, R152, UR4, !P2 ;  /* 0x0000000498007c0c */ /* 0x000fe2000d7a1270 */
[----:B------:R-:W-:Y:S01]  /*fbc0*/  ULDC UR4, c[0x0][0x228] ;  /* 0x00008a0000047ab9 */ /* 0x000fe20000000800 */
[----:B------:R-:W-:Y:S01]  /*fbd0*/  VIADD R25, R27, UR26 ;  /* 0x0000001a1b197c36 */ /* 0x000fe20008000000 */
[----:B------:R1:W-:Y:S01]  /*fbe0*/  @P6 STG.E.U16 desc[UR6][R4.64], R50 ;  /* 0x0000003204006986 */ /* 0x0003e2000c101506 */
[----:B------:R-:W-:Y:S01]  /*fbf0*/  ISETP.LT.AND P6, PT, R155, UR5, !P1 ;  /* 0x000000059b007c0c */ /* 0x000fe2000cfc1270 */
[----:B------:R-:W-:Y:S01]  /*fc00*/  ULDC UR5, c[0x0][0x228] ;  /* 0x00008a0000057ab9 */ /* 0x000fe20000000800 */
[----:B------:R-:W-:Y:S02]  /*fc10*/  ISETP.GE.AND P2, PT, R0, UR25, PT ;  /* 0x0000001900007c0c */ /* 0x000fe4000bf46270 */
[----:B------:R-:W-:-:S02]  /*fc20*/  PRMT R0, R22, 0x7632, R0 ;  /* 0x0000763216007816 */ /* 0x000fc40000000000 */
[----:B0-----:R-:W-:Y:S01]  /*fc30*/  PRMT R3, R50, 0x7632, R3 ;  /* 0x0000763232037816 */ /* 0x001fe20000000003 */
[----:B------:R-:W-:-:S04]  /*fc40*/  IMAD.WIDE R20, R27, 0x2, R14 ;  /* 0x000000021b147825 */ /* 0x000fc800078e020e */
[----:B------:R0:W-:Y:S01]  /*fc50*/  @P3 STG.E.U16 desc[UR6][R8.64], R3 ;  /* 0x0000000308003986 */ /* 0x0001e2000c101506 */
[----:B------:R-:W-:Y:S01]  /*fc60*/  ISETP.LT.AND P3, PT, R154, UR4, !P1 ;  /* 0x000000049a007c0c */ /* 0x000fe2000cf61270 */
[----:B-1----:R-:W-:Y:S01]  /*fc70*/  IMAD.WIDE R4, R25, 0x2, R16 ;  /* 0x0000000219047825 */ /* 0x002fe200078e0210 */
[----:B------:R-:W-:Y:S01]  /*fc80*/  ULDC UR4, c[0x0][0x228] ;  /* 0x00008a0000047ab9 */ /* 0x000fe20000000800 */
[----:B------:R1:W-:Y:S01]  /*fc90*/  @P4 STG.E.U16 desc[UR6][R20.64], R22 ;  /* 0x0000001614004986 */ /* 0x0003e2000c101506 */
[----:B------:R-:W-:Y:S01]  /*fca0*/  ISETP.LT.AND P4, PT, R153, UR5, !P1 ;  /* 0x0000000599007c0c */ /* 0x000fe2000cf81270 */
[----:B------:R-:W-:Y:S01]  /*fcb0*/  ULDC UR5, c[0x0][0x228] ;  /* 0x00008a0000057ab9 */ /* 0x000fe20000000800 */
[----:B------:R-:W-:Y:S01]  /*fcc0*/  ISETP.LT.AND P1, PT, R152, UR4, !P1 ;  /* 0x0000000498007c0c */ /* 0x000fe2000cf21270 */
[----:B------:R-:W-:Y:S01]  /*fcd0*/  ULDC UR4, c[0x0][0x228] ;  /* 0x00008a0000047ab9 */ /* 0x000fe20000000800 */
[----:B0-----:R-:W-:-:S04]  /*fce0*/  IMAD.WIDE R2, R27, 0x2, R18 ;  /* 0x000000021b027825 */ /* 0x001fc800078e0212 */
[----:B------:R-:W-:Y:S01]  /*fcf0*/  IMAD.WIDE R8, R25, 0x2, R12 ;  /* 0x0000000219087825 */ /* 0x000fe200078e020c */
[----:B------:R0:W-:Y:S01]  /*fd00*/  @P5 STG.E.U16 desc[UR6][R2.64], R0 ;  /* 0x0000000002005986 */ /* 0x0001e2000c101506 */
[----:B------:R-:W-:Y:S02]  /*fd10*/  ISETP.LT.AND P5, PT, R155, UR8, !P0 ;  /* 0x000000089b007c0c */ /* 0x000fe4000c7a1270 */
[----:B------:R-:W-:Y:S01]  /*fd20*/  VIADD R27, R25, UR26 ;  /* 0x0000001a191b7c36 */ /* 0x000fe20008000000 */
[----:B------:R2:W-:Y:S01]  /*fd30*/  @P6 STG.E.U16 desc[UR6][R4.64], R6 ;  /* 0x0000000604006986 */ /* 0x0005e2000c101506 */
[----:B------:R-:W-:Y:S01]  /*fd40*/  ISETP.LT.AND P6, PT, R155, UR5, !P2 ;  /* 0x000000059b007c0c */ /* 0x000fe2000d7c1270 */
[----:B-1----:R-:W-:Y:S01]  /*fd50*/  IMAD.WIDE R20, R25, 0x2, R14 ;  /* 0x0000000219147825 */ /* 0x002fe200078e020e */
[----:B------:R-:W-:Y:S01]  /*fd60*/  ULDC UR5, c[0x0][0x228] ;  /* 0x00008a0000057ab9 */ /* 0x000fe20000000800 */
[----:B0-----:R-:W-:Y:S02]  /*fd70*/  PRMT R3, R6, 0x7632, R3 ;  /* 0x0000763206037816 */ /* 0x001fe40000000003 */
[----:B------:R-:W-:Y:S01]  /*fd80*/  PRMT R0, R10, 0x7632, R0 ;  /* 0x000076320a007816 */ /* 0x000fe20000000000 */
[----:B--2---:R-:W-:-:S02]  /*fd90*/  IMAD.WIDE R4, R27, 0x2, R16 ;  /* 0x000000021b047825 */ /* 0x004fc400078e0210 */
[----:B------:R0:W-:Y:S01]  /*fda0*/  @P3 STG.E.U16 desc[UR6][R8.64], R3 ;  /* 0x0000000308003986 */ /* 0x0001e2000c101506 */
[C---:B------:R-:W-:Y:S01]  /*fdb0*/  ISETP.LT.AND P3, PT, R154.reuse, UR5, !P0 ;  /* 0x000000059a007c0c */ /* 0x040fe2000c761270 */
[----:B------:R-:W-:Y:S01]  /*fdc0*/  ULDC UR5, c[0x0][0x228] ;  /* 0x00008a0000057ab9 */ /* 0x000fe20000000800 */
[----:B------:R-:W-:Y:S01]  /*fdd0*/  PRMT R6, R23, 0x7632, R6 ;  /* 0x0000763217067816 */ /* 0x000fe20000000006 */
[----:B------:R1:W-:Y:S01]  /*fde0*/  @P4 STG.E.U16 desc[UR6][R20.64], R10 ;  /* 0x0000000a14004986 */ /* 0x0003e2000c101506 */
[----:B------:R-:W-:Y:S01]  /*fdf0*/  ISETP.LT.AND P4, PT, R154, UR4, !P2 ;  /* 0x000000049a007c0c */ /* 0x000fe2000d781270 */
[----:B------:R-:W-:Y:S01]  /*fe00*/  ULDC UR4, c[0x0][0x228] ;  /* 0x00008a0000047ab9 */ /* 0x000fe20000000800 */
[----:B0-----:R-:W-:-:S04]  /*fe10*/  IMAD.WIDE R2, R25, 0x2, R18 ;  /* 0x0000000219027825 */ /* 0x001fc800078e0212 */
[----:B-1----:R-:W-:Y:S01]  /*fe20*/  VIADD R21, R27, UR26 ;  /* 0x0000001a1b157c36 */ /* 0x002fe20008000000 */
[----:B------:R0:W-:Y:S01]  /*fe30*/  @P1 STG.E.U16 desc[UR6][R2.64], R0 ;  /* 0x0000000002001986 */ /* 0x0001e2000c101506 */
[----:B------:R-:W-:Y:S01]  /*fe40*/  ISETP.LT.AND P1, PT, R153, UR5, !P0 ;  /* 0x0000000599007c0c */ /* 0x000fe2000c721270 */
[----:B------:R-:W-:Y:S01]  /*fe50*/  ULDC UR5, c[0x0][0x228] ;  /* 0x00008a0000057ab9 */ /* 0x000fe20000000800 */
[----:B------:R-:W-:Y:S01]  /*fe60*/  IMAD.WIDE R8, R27, 0x2, R18 ;  /* 0x000000021b087825 */ /* 0x000fe200078e0212 */
[----:B------:R1:W-:Y:S01]  /*fe70*/  @P6 STG.E.U16 desc[UR6][R4.64], R51 ;  /* 0x0000003304006986 */ /* 0x0003e2000c101506 */
[----:B------:R-:W-:Y:S01]  /*fe80*/  ISETP.LT.AND P6, PT, R153, UR4, !P2 ;  /* 0x0000000499007c0c */ /* 0x000fe2000d7c1270 */
[----:B------:R-:W-:Y:S01]  /*fe90*/  ULDC UR4, c[0x0][0x228] ;  /* 0x00008a0000047ab9 */ /* 0x000fe20000000800 */
[C---:B------:R-:W-:Y:S01]  /*fea0*/  ISETP.LT.AND P0, PT, R152.reuse, UR5, !P0 ;  /* 0x0000000598007c0c */ /* 0x040fe2000c701270 */
[----:B------:R-:W-:Y:S01]  /*feb0*/  IMAD.WIDE R16, R21, 0x2, R16 ;  /* 0x0000000215107825 */ /* 0x000fe200078e0210 */
[----:B------:R-:W-:-:S02]  /*fec0*/  ISETP.LT.AND P2, PT, R152, UR4, !P2 ;  /* 0x0000000498007c0c */ /* 0x000fc4000d741270 */
[----:B------:R-:W-:Y:S01]  /*fed0*/  PRMT R10, R7, 0x7632, R10 ;  /* 0x00007632070a7816 */ /* 0x000fe2000000000a */
[----:B0-----:R-:W-:Y:S01]  /*fee0*/  IMAD.WIDE R2, R27, 0x2, R12 ;  /* 0x000000021b027825 */ /* 0x001fe200078e020c */
[----:B------:R-:W-:-:S03]  /*fef0*/  PRMT R0, R51, 0x7632, R0 ;  /* 0x0000763233007816 */ /* 0x000fc60000000000 */
[----:B-1----:R-:W-:Y:S02]  /*ff00*/  IMAD.WIDE R4, R27, 0x2, R14 ;  /* 0x000000021b047825 */ /* 0x002fe400078e020e */
[----:B------:R0:W-:Y:S02]  /*ff10*/  @P4 STG.E.U16 desc[UR6][R2.64], R0 ;  /* 0x0000000002004986 */ /* 0x0001e4000c101506 */
[C---:B------:R-:W-:Y:S02]  /*ff20*/  IMAD.WIDE R12, R21.reuse, 0x2, R12 ;  /* 0x00000002150c7825 */ /* 0x040fe400078e020c */
[----:B------:R0:W-:Y:S02]  /*ff30*/  @P6 STG.E.U16 desc[UR6][R4.64], R23 ;  /* 0x0000001704006986 */ /* 0x0001e4000c101506 */
[C---:B------:R-:W-:Y:S02]  /*ff40*/  IMAD.WIDE R14, R21.reuse, 0x2, R14 ;  /* 0x00000002150e7825 */ /* 0x040fe400078e020e */
[----:B------:R0:W-:Y:S02]  /*ff50*/  @P2 STG.E.U16 desc[UR6][R8.64], R6 ;  /* 0x0000000608002986 */ /* 0x0001e4000c101506 */
[----:B------:R-:W-:-:S02]  /*ff60*/  IMAD.WIDE R18, R21, 0x2, R18 ;  /* 0x0000000215127825 */ /* 0x000fc400078e0212 */
[----:B------:R0:W-:Y:S04]  /*ff70*/  @P5 STG.E.U16 desc[UR6][R16.64], R7 ;  /* 0x0000000710005986 */ /* 0x0001e8000c101506 */
[----:B------:R0:W-:Y:S04]  /*ff80*/  @P3 STG.E.U16 desc[UR6][R12.64], R10 ;  /* 0x0000000a0c003986 */ /* 0x0001e8000c101506 */
[----:B------:R0:W-:Y:S01]  /*ff90*/  @P1 STG.E.U16 desc[UR6][R14.64], R11 ;  /* 0x0000000b0e001986 */ /* 0x0001e2000c101506 */
[----:B------:R-:W-:Y:S05]  /*ffa0*/  @!P0 EXIT ;  /* 0x000000000000894d */ /* 0x000fea0003800000 */
[----:B0-----:R-:W-:-:S05]  /*ffb0*/  PRMT R9, R11, 0x7632, R9 ;  /* 0x000076320b097816 */ /* 0x001fca0000000009 */
[----:B------:R-:W-:Y:S01]  /*ffc0*/  STG.E.U16 desc[UR6][R18.64], R9 ;  /* 0x0000000912007986 */ /* 0x000fe2000c101506 */
[----:B------:R-:W-:Y:S05]  /*ffd0*/  EXIT ;  /* 0x000000000000794d */ /* 0x000fea0003800000 */
.L_x_2:
[----:B------:R-:W-:-:S00]  /*ffe0*/  BRA `(.L_x_2) ;  /* 0xfffffffc00fc7947 */ /* 0x000fc0000383ffff */
[----:B------:R-:W-:-:S00]  /*fff0*/  NOP ;  /* 0x0000000000007918 */ /* 0x000fc00000000000 */
        /* <DEDUP_REMOVED lines=8> */
.L_x_3:


//--------------------- .nv.shared.matmul_kernel  --------------------------
	.section	.nv.shared.matmul_kernel,"aw",@nobits
	.sectionflags	@""
	.align	16
	.zero		1024


//--------------------- .nv.shared.reserved.0     --------------------------
	.section	.nv.shared.reserved.0,"aw",@nobits
	.weak		__nv_reservedSMEM_offset_0_alias
	.size		__nv_reservedSMEM_offset_0_alias, 0, 0
	.other		__nv_reservedSMEM_offset_0_alias,@"STO_CUDA_RESERVED_SHARED STV_DEFAULT"
__nv_reservedSMEM_offset_0_alias:
	.zero		0


//--------------------- .nv.constant0.matmul_kernel --------------------------
	.section	.nv.constant0.matmul_kernel,"a",@progbits
	.sectionflags	@""
	.align	4
.nv.constant0.matmul_kernel:
	.zero		608


//--------------------- SYMBOLS --------------------------

	.type		.nv.reservedSmem.offset0,@object
	.size		.nv.reservedSmem.offset0,0x4
